//
// Generated by NVIDIA NVVM Compiler
//
// Compiler Build ID: CL-36424714
// Cuda compilation tools, release 13.0, V13.0.88
// Based on NVVM 20.0.0
//

.version 9.0
.target sm_100
.address_size 64

	// .globl	_Z5NbodyP4Bodyi
.func  (.param .b64 func_retval0) __internal_accurate_pow
(
	.param .b64 __internal_accurate_pow_param_0
)
;
.const .align 4 .u32 Ni = 1000;
.const .align 4 .f32 G = 0f2E92BDA7;
.const .align 4 .f32 TIMESTAMP = 0f51BA43B7;
.const .align 4 .u32 N1 = 50000;
.const .align 8 .f64 t_final = 0d4082C00000000000;
.const .align 8 .f64 lambda = 0d4047000000000000;
.const .align 8 .f64 ro = 0d40BE780000000000;
.const .align 8 .f64 c = 0d407CC00000000000;
.const .align 8 .f64 T_0 = 0d4034000000000000;
.const .align 8 .f64 T_l = 0d4072C00000000000;
.const .align 8 .f64 T_r = 0d4059000000000000;
.global .align 1 .b8 _ZN28_INTERNAL_a5ec5fed_4_k_cu_N14cuda3std3__45__cpo5beginE[1];
.global .align 1 .b8 _ZN28_INTERNAL_a5ec5fed_4_k_cu_N14cuda3std3__45__cpo3endE[1];
.global .align 1 .b8 _ZN28_INTERNAL_a5ec5fed_4_k_cu_N14cuda3std3__45__cpo6cbeginE[1];
.global .align 1 .b8 _ZN28_INTERNAL_a5ec5fed_4_k_cu_N14cuda3std3__45__cpo4cendE[1];
.global .align 1 .b8 _ZN28_INTERNAL_a5ec5fed_4_k_cu_N14cuda3std3__45__cpo6rbeginE[1];
.global .align 1 .b8 _ZN28_INTERNAL_a5ec5fed_4_k_cu_N14cuda3std3__45__cpo4rendE[1];
.global .align 1 .b8 _ZN28_INTERNAL_a5ec5fed_4_k_cu_N14cuda3std3__45__cpo7crbeginE[1];
.global .align 1 .b8 _ZN28_INTERNAL_a5ec5fed_4_k_cu_N14cuda3std3__45__cpo5crendE[1];
.global .align 1 .b8 _ZN28_INTERNAL_a5ec5fed_4_k_cu_N14cuda3std3__430_GLOBAL__N__a5ec5fed_4_k_cu_N16ignoreE[1];
.global .align 1 .b8 _ZN28_INTERNAL_a5ec5fed_4_k_cu_N14cuda3std3__419piecewise_constructE[1];
.global .align 1 .b8 _ZN28_INTERNAL_a5ec5fed_4_k_cu_N14cuda3std3__48in_placeE[1];
.global .align 1 .b8 _ZN28_INTERNAL_a5ec5fed_4_k_cu_N14cuda3std3__420unreachable_sentinelE[1];
.global .align 1 .b8 _ZN28_INTERNAL_a5ec5fed_4_k_cu_N14cuda3std3__47nulloptE[1];
.global .align 1 .b8 _ZN28_INTERNAL_a5ec5fed_4_k_cu_N14cuda3std3__48unexpectE[1];
.global .align 1 .b8 _ZN28_INTERNAL_a5ec5fed_4_k_cu_N14cuda3std6ranges3__45__cpo4swapE[1];
.global .align 1 .b8 _ZN28_INTERNAL_a5ec5fed_4_k_cu_N14cuda3std6ranges3__45__cpo9iter_moveE[1];
.global .align 1 .b8 _ZN28_INTERNAL_a5ec5fed_4_k_cu_N14cuda3std6ranges3__45__cpo5beginE[1];
.global .align 1 .b8 _ZN28_INTERNAL_a5ec5fed_4_k_cu_N14cuda3std6ranges3__45__cpo3endE[1];
.global .align 1 .b8 _ZN28_INTERNAL_a5ec5fed_4_k_cu_N14cuda3std6ranges3__45__cpo6cbeginE[1];
.global .align 1 .b8 _ZN28_INTERNAL_a5ec5fed_4_k_cu_N14cuda3std6ranges3__45__cpo4cendE[1];
.global .align 1 .b8 _ZN28_INTERNAL_a5ec5fed_4_k_cu_N14cuda3std6ranges3__45__cpo7advanceE[1];
.global .align 1 .b8 _ZN28_INTERNAL_a5ec5fed_4_k_cu_N14cuda3std6ranges3__45__cpo9iter_swapE[1];
.global .align 1 .b8 _ZN28_INTERNAL_a5ec5fed_4_k_cu_N14cuda3std6ranges3__45__cpo4nextE[1];
.global .align 1 .b8 _ZN28_INTERNAL_a5ec5fed_4_k_cu_N14cuda3std6ranges3__45__cpo4prevE[1];
.global .align 1 .b8 _ZN28_INTERNAL_a5ec5fed_4_k_cu_N14cuda3std6ranges3__45__cpo4dataE[1];
.global .align 1 .b8 _ZN28_INTERNAL_a5ec5fed_4_k_cu_N14cuda3std6ranges3__45__cpo5cdataE[1];
.global .align 1 .b8 _ZN28_INTERNAL_a5ec5fed_4_k_cu_N14cuda3std6ranges3__45__cpo4sizeE[1];
.global .align 1 .b8 _ZN28_INTERNAL_a5ec5fed_4_k_cu_N14cuda3std6ranges3__45__cpo5ssizeE[1];
.global .align 1 .b8 _ZN28_INTERNAL_a5ec5fed_4_k_cu_N14cuda3std6ranges3__45__cpo8distanceE[1];
.global .align 1 .b8 _ZN28_INTERNAL_a5ec5fed_4_k_cu_N16thrust24THRUST_300001_SM_1000_NS8cuda_cub3parE[1];
.global .align 1 .b8 _ZN28_INTERNAL_a5ec5fed_4_k_cu_N16thrust24THRUST_300001_SM_1000_NS8cuda_cub10par_nosyncE[1];
.global .align 1 .b8 _ZN28_INTERNAL_a5ec5fed_4_k_cu_N16thrust24THRUST_300001_SM_1000_NS6system6detail10sequential3seqE[1];
.global .align 1 .b8 _ZN28_INTERNAL_a5ec5fed_4_k_cu_N16thrust24THRUST_300001_SM_1000_NS12placeholders2_1E[1];
.global .align 1 .b8 _ZN28_INTERNAL_a5ec5fed_4_k_cu_N16thrust24THRUST_300001_SM_1000_NS12placeholders2_2E[1];
.global .align 1 .b8 _ZN28_INTERNAL_a5ec5fed_4_k_cu_N16thrust24THRUST_300001_SM_1000_NS12placeholders2_3E[1];
.global .align 1 .b8 _ZN28_INTERNAL_a5ec5fed_4_k_cu_N16thrust24THRUST_300001_SM_1000_NS12placeholders2_4E[1];
.global .align 1 .b8 _ZN28_INTERNAL_a5ec5fed_4_k_cu_N16thrust24THRUST_300001_SM_1000_NS12placeholders2_5E[1];
.global .align 1 .b8 _ZN28_INTERNAL_a5ec5fed_4_k_cu_N16thrust24THRUST_300001_SM_1000_NS12placeholders2_6E[1];
.global .align 1 .b8 _ZN28_INTERNAL_a5ec5fed_4_k_cu_N16thrust24THRUST_300001_SM_1000_NS12placeholders2_7E[1];
.global .align 1 .b8 _ZN28_INTERNAL_a5ec5fed_4_k_cu_N16thrust24THRUST_300001_SM_1000_NS12placeholders2_8E[1];
.global .align 1 .b8 _ZN28_INTERNAL_a5ec5fed_4_k_cu_N16thrust24THRUST_300001_SM_1000_NS12placeholders2_9E[1];
.global .align 1 .b8 _ZN28_INTERNAL_a5ec5fed_4_k_cu_N16thrust24THRUST_300001_SM_1000_NS12placeholders3_10E[1];
.global .align 1 .b8 _ZN28_INTERNAL_a5ec5fed_4_k_cu_N16thrust24THRUST_300001_SM_1000_NS3seqE[1];

.visible .entry _Z5NbodyP4Bodyi(
	.param .u64 .ptr .align 1 _Z5NbodyP4Bodyi_param_0,
	.param .u32 _Z5NbodyP4Bodyi_param_1
)
{
	.reg .pred 	%p<7>;
	.reg .b32 	%r<20>;
	.reg .b32 	%f<163>;
	.reg .b64 	%rd<13>;

	ld.param.u64 	%rd9, [_Z5NbodyP4Bodyi_param_0];
	ld.param.u32 	%r10, [_Z5NbodyP4Bodyi_param_1];
	cvta.to.global.u64 	%rd1, %rd9;
	mov.u32 	%r11, %tid.x;
	setp.ge.s32 	%p1, %r11, %r10;
	@%p1 bra 	$L__BB0_11;
	add.s64 	%rd2, %rd1, 40;
	mov.b32 	%r16, 0;
$L__BB0_2:
	mul.wide.u32 	%rd10, %r16, 40;
	add.s64 	%rd3, %rd1, %rd10;
	ld.global.f32 	%f1, [%rd3];
	ld.global.f32 	%f2, [%rd3+4];
	ld.global.f32 	%f3, [%rd3+8];
	ld.global.f32 	%f4, [%rd3+12];
	ld.global.f32 	%f5, [%rd3+16];
	ld.global.f32 	%f6, [%rd3+20];
	ld.global.f32 	%f7, [%rd3+36];
	mov.b32 	%r18, 0;
	st.global.u32 	[%rd3+24], %r18;
	st.global.u32 	[%rd3+28], %r18;
	st.global.u32 	[%rd3+32], %r18;
	neg.s32 	%r17, %r16;
	mov.f32 	%f157, 0f00000000;
	mov.u64 	%rd11, %rd2;
	mov.f32 	%f158, %f157;
	mov.f32 	%f159, %f157;
$L__BB0_3:
	setp.eq.s32 	%p2, %r17, 0;
	@%p2 bra 	$L__BB0_5;
	ld.global.f32 	%f24, [%rd11+-40];
	ld.global.f32 	%f25, [%rd11+-36];
	ld.global.f32 	%f26, [%rd11+-32];
	ld.global.f32 	%f27, [%rd11+-4];
	sub.f32 	%f28, %f24, %f1;
	sub.f32 	%f29, %f25, %f2;
	sub.f32 	%f30, %f26, %f3;
	mul.f32 	%f31, %f29, %f29;
	fma.rn.f32 	%f32, %f28, %f28, %f31;
	fma.rn.f32 	%f33, %f30, %f30, %f32;
	sqrt.rn.f32 	%f34, %f33;
	mul.f32 	%f35, %f7, 0f2E92BDA7;
	mul.f32 	%f36, %f35, %f27;
	fma.rn.f32 	%f37, %f34, %f34, 0f4E5693A4;
	div.rn.f32 	%f38, %f36, %f37;
	mul.f32 	%f39, %f28, %f38;
	div.rn.f32 	%f40, %f39, %f34;
	add.f32 	%f159, %f159, %f40;
	mul.f32 	%f41, %f29, %f38;
	div.rn.f32 	%f42, %f41, %f34;
	add.f32 	%f158, %f158, %f42;
	mul.f32 	%f43, %f30, %f38;
	div.rn.f32 	%f44, %f43, %f34;
	add.f32 	%f157, %f157, %f44;
	st.global.f32 	[%rd3], %f1;
	st.global.f32 	[%rd3+4], %f2;
	st.global.f32 	[%rd3+8], %f3;
	st.global.f32 	[%rd3+12], %f4;
	st.global.f32 	[%rd3+16], %f5;
	st.global.f32 	[%rd3+20], %f6;
	st.global.f32 	[%rd3+24], %f159;
	st.global.f32 	[%rd3+28], %f158;
	st.global.f32 	[%rd3+32], %f157;
	st.global.f32 	[%rd3+36], %f7;
$L__BB0_5:
	add.s32 	%r14, %r18, 1;
	setp.eq.s32 	%p3, %r16, %r14;
	@%p3 bra 	$L__BB0_7;
	ld.global.f32 	%f45, [%rd11];
	ld.global.f32 	%f46, [%rd11+4];
	ld.global.f32 	%f47, [%rd11+8];
	ld.global.f32 	%f48, [%rd11+36];
	sub.f32 	%f49, %f45, %f1;
	sub.f32 	%f50, %f46, %f2;
	sub.f32 	%f51, %f47, %f3;
	mul.f32 	%f52, %f50, %f50;
	fma.rn.f32 	%f53, %f49, %f49, %f52;
	fma.rn.f32 	%f54, %f51, %f51, %f53;
	sqrt.rn.f32 	%f55, %f54;
	mul.f32 	%f56, %f7, 0f2E92BDA7;
	mul.f32 	%f57, %f56, %f48;
	fma.rn.f32 	%f58, %f55, %f55, 0f4E5693A4;
	div.rn.f32 	%f59, %f57, %f58;
	mul.f32 	%f60, %f49, %f59;
	div.rn.f32 	%f61, %f60, %f55;
	add.f32 	%f159, %f159, %f61;
	mul.f32 	%f62, %f50, %f59;
	div.rn.f32 	%f63, %f62, %f55;
	add.f32 	%f158, %f158, %f63;
	mul.f32 	%f64, %f51, %f59;
	div.rn.f32 	%f65, %f64, %f55;
	add.f32 	%f157, %f157, %f65;
	st.global.f32 	[%rd3], %f1;
	st.global.f32 	[%rd3+4], %f2;
	st.global.f32 	[%rd3+8], %f3;
	st.global.f32 	[%rd3+12], %f4;
	st.global.f32 	[%rd3+16], %f5;
	st.global.f32 	[%rd3+20], %f6;
	st.global.f32 	[%rd3+24], %f159;
	st.global.f32 	[%rd3+28], %f158;
	st.global.f32 	[%rd3+32], %f157;
	st.global.f32 	[%rd3+36], %f7;
$L__BB0_7:
	add.s32 	%r18, %r18, 2;
	add.s32 	%r17, %r17, 2;
	add.s64 	%rd11, %rd11, 80;
	setp.ne.s32 	%p4, %r18, 1000;
	@%p4 bra 	$L__BB0_3;
	add.s32 	%r16, %r16, 1;
	setp.ne.s32 	%p5, %r16, 1000;
	@%p5 bra 	$L__BB0_2;
	add.s64 	%rd12, %rd1, 80;
	mov.b32 	%r19, 0;
$L__BB0_10:
	ld.global.f32 	%f66, [%rd12+-80];
	ld.global.f32 	%f67, [%rd12+-76];
	ld.global.f32 	%f68, [%rd12+-72];
	ld.global.f32 	%f69, [%rd12+-68];
	ld.global.f32 	%f70, [%rd12+-64];
	ld.global.f32 	%f71, [%rd12+-60];
	ld.global.f32 	%f72, [%rd12+-56];
	ld.global.f32 	%f73, [%rd12+-52];
	ld.global.f32 	%f74, [%rd12+-48];
	ld.global.f32 	%f75, [%rd12+-44];
	mul.f32 	%f76, %f72, 0f51BA43B7;
	div.rn.f32 	%f77, %f76, %f75;
	add.f32 	%f78, %f69, %f77;
	mul.f32 	%f79, %f73, 0f51BA43B7;
	div.rn.f32 	%f80, %f79, %f75;
	add.f32 	%f81, %f70, %f80;
	mul.f32 	%f82, %f74, 0f51BA43B7;
	div.rn.f32 	%f83, %f82, %f75;
	add.f32 	%f84, %f71, %f83;
	fma.rn.f32 	%f85, %f78, 0f51BA43B7, %f66;
	fma.rn.f32 	%f86, %f81, 0f51BA43B7, %f67;
	fma.rn.f32 	%f87, %f84, 0f51BA43B7, %f68;
	st.global.f32 	[%rd12+-80], %f85;
	st.global.f32 	[%rd12+-76], %f86;
	st.global.f32 	[%rd12+-72], %f87;
	st.global.f32 	[%rd12+-68], %f78;
	st.global.f32 	[%rd12+-64], %f81;
	st.global.f32 	[%rd12+-60], %f84;
	ld.global.f32 	%f88, [%rd12+-40];
	ld.global.f32 	%f89, [%rd12+-36];
	ld.global.f32 	%f90, [%rd12+-32];
	ld.global.f32 	%f91, [%rd12+-28];
	ld.global.f32 	%f92, [%rd12+-24];
	ld.global.f32 	%f93, [%rd12+-20];
	ld.global.f32 	%f94, [%rd12+-16];
	ld.global.f32 	%f95, [%rd12+-12];
	ld.global.f32 	%f96, [%rd12+-8];
	ld.global.f32 	%f97, [%rd12+-4];
	mul.f32 	%f98, %f94, 0f51BA43B7;
	div.rn.f32 	%f99, %f98, %f97;
	add.f32 	%f100, %f91, %f99;
	mul.f32 	%f101, %f95, 0f51BA43B7;
	div.rn.f32 	%f102, %f101, %f97;
	add.f32 	%f103, %f92, %f102;
	mul.f32 	%f104, %f96, 0f51BA43B7;
	div.rn.f32 	%f105, %f104, %f97;
	add.f32 	%f106, %f93, %f105;
	fma.rn.f32 	%f107, %f100, 0f51BA43B7, %f88;
	fma.rn.f32 	%f108, %f103, 0f51BA43B7, %f89;
	fma.rn.f32 	%f109, %f106, 0f51BA43B7, %f90;
	st.global.f32 	[%rd12+-40], %f107;
	st.global.f32 	[%rd12+-36], %f108;
	st.global.f32 	[%rd12+-32], %f109;
	st.global.f32 	[%rd12+-28], %f100;
	st.global.f32 	[%rd12+-24], %f103;
	st.global.f32 	[%rd12+-20], %f106;
	ld.global.f32 	%f110, [%rd12];
	ld.global.f32 	%f111, [%rd12+4];
	ld.global.f32 	%f112, [%rd12+8];
	ld.global.f32 	%f113, [%rd12+12];
	ld.global.f32 	%f114, [%rd12+16];
	ld.global.f32 	%f115, [%rd12+20];
	ld.global.f32 	%f116, [%rd12+24];
	ld.global.f32 	%f117, [%rd12+28];
	ld.global.f32 	%f118, [%rd12+32];
	ld.global.f32 	%f119, [%rd12+36];
	mul.f32 	%f120, %f116, 0f51BA43B7;
	div.rn.f32 	%f121, %f120, %f119;
	add.f32 	%f122, %f113, %f121;
	mul.f32 	%f123, %f117, 0f51BA43B7;
	div.rn.f32 	%f124, %f123, %f119;
	add.f32 	%f125, %f114, %f124;
	mul.f32 	%f126, %f118, 0f51BA43B7;
	div.rn.f32 	%f127, %f126, %f119;
	add.f32 	%f128, %f115, %f127;
	fma.rn.f32 	%f129, %f122, 0f51BA43B7, %f110;
	fma.rn.f32 	%f130, %f125, 0f51BA43B7, %f111;
	fma.rn.f32 	%f131, %f128, 0f51BA43B7, %f112;
	st.global.f32 	[%rd12], %f129;
	st.global.f32 	[%rd12+4], %f130;
	st.global.f32 	[%rd12+8], %f131;
	st.global.f32 	[%rd12+12], %f122;
	st.global.f32 	[%rd12+16], %f125;
	st.global.f32 	[%rd12+20], %f128;
	ld.global.f32 	%f132, [%rd12+40];
	ld.global.f32 	%f133, [%rd12+44];
	ld.global.f32 	%f134, [%rd12+48];
	ld.global.f32 	%f135, [%rd12+52];
	ld.global.f32 	%f136, [%rd12+56];
	ld.global.f32 	%f137, [%rd12+60];
	ld.global.f32 	%f138, [%rd12+64];
	ld.global.f32 	%f139, [%rd12+68];
	ld.global.f32 	%f140, [%rd12+72];
	ld.global.f32 	%f141, [%rd12+76];
	mul.f32 	%f142, %f138, 0f51BA43B7;
	div.rn.f32 	%f143, %f142, %f141;
	add.f32 	%f144, %f135, %f143;
	mul.f32 	%f145, %f139, 0f51BA43B7;
	div.rn.f32 	%f146, %f145, %f141;
	add.f32 	%f147, %f136, %f146;
	mul.f32 	%f148, %f140, 0f51BA43B7;
	div.rn.f32 	%f149, %f148, %f141;
	add.f32 	%f150, %f137, %f149;
	fma.rn.f32 	%f151, %f144, 0f51BA43B7, %f132;
	fma.rn.f32 	%f152, %f147, 0f51BA43B7, %f133;
	fma.rn.f32 	%f153, %f150, 0f51BA43B7, %f134;
	st.global.f32 	[%rd12+40], %f151;
	st.global.f32 	[%rd12+44], %f152;
	st.global.f32 	[%rd12+48], %f153;
	st.global.f32 	[%rd12+52], %f144;
	st.global.f32 	[%rd12+56], %f147;
	st.global.f32 	[%rd12+60], %f150;
	add.s32 	%r19, %r19, 4;
	add.s64 	%rd12, %rd12, 160;
	setp.ne.s32 	%p6, %r19, 1000;
	@%p6 bra 	$L__BB0_10;
$L__BB0_11:
	ret;

}
	// .globl	_Z4yavnddPd
.visible .entry _Z4yavnddPd(
	.param .f64 _Z4yavnddPd_param_0,
	.param .f64 _Z4yavnddPd_param_1,
	.param .u64 .ptr .align 1 _Z4yavnddPd_param_2
)
{
	.reg .pred 	%p<21>;
	.reg .b32 	%r<41>;
	.reg .b64 	%rd<14>;
	.reg .b64 	%fd<68>;

	ld.param.f64 	%fd18, [_Z4yavnddPd_param_0];
	ld.param.f64 	%fd17, [_Z4yavnddPd_param_1];
	ld.param.u64 	%rd8, [_Z4yavnddPd_param_2];
	cvta.to.global.u64 	%rd1, %rd8;
	mov.u32 	%r18, %tid.x;
	cvt.rn.f64.u32 	%fd19, %r18;
	add.f64 	%fd20, %fd18, %fd19;
	cvt.rzi.s32.f64 	%r1, %fd20;
	ld.const.f64 	%fd21, [lambda];
	ld.const.f64 	%fd22, [ro];
	ld.const.f64 	%fd23, [c];
	mul.f64 	%fd24, %fd22, %fd23;
	div.rn.f64 	%fd1, %fd21, %fd24;
	{
	.reg .b32 %temp; 
	mov.b64 	{%temp, %r2}, %fd17;
	}
	mov.f64 	%fd25, 0d4000000000000000;
	{
	.reg .b32 %temp; 
	mov.b64 	{%temp, %r19}, %fd25;
	}
	and.b32  	%r4, %r19, 2146435072;
	setp.eq.s32 	%p1, %r4, 1062207488;
	abs.f64 	%fd2, %fd17;
	{ // callseq 0, 0
	.param .b64 param0;
	st.param.f64 	[param0], %fd2;
	.param .b64 retval0;
	call.uni (retval0), 
	__internal_accurate_pow, 
	(
	param0
	);
	ld.param.f64 	%fd26, [retval0];
	} // callseq 0
	setp.lt.s32 	%p2, %r2, 0;
	neg.f64 	%fd28, %fd26;
	selp.f64 	%fd29, %fd28, %fd26, %p1;
	selp.f64 	%fd65, %fd29, %fd26, %p2;
	setp.neu.f64 	%p3, %fd17, 0d0000000000000000;
	@%p3 bra 	$L__BB1_2;
	setp.eq.s32 	%p4, %r4, 1062207488;
	selp.b32 	%r20, %r2, 0, %p4;
	setp.lt.s32 	%p5, %r19, 0;
	or.b32  	%r21, %r20, 2146435072;
	selp.b32 	%r22, %r21, %r20, %p5;
	mov.b32 	%r23, 0;
	mov.b64 	%fd65, {%r23, %r22};
$L__BB1_2:
	add.f64 	%fd30, %fd17, 0d4000000000000000;
	{
	.reg .b32 %temp; 
	mov.b64 	{%temp, %r24}, %fd30;
	}
	and.b32  	%r25, %r24, 2146435072;
	setp.ne.s32 	%p6, %r25, 2146435072;
	@%p6 bra 	$L__BB1_7;
	setp.num.f64 	%p7, %fd17, %fd17;
	@%p7 bra 	$L__BB1_5;
	mov.f64 	%fd31, 0d4000000000000000;
	add.rn.f64 	%fd65, %fd17, %fd31;
	bra.uni 	$L__BB1_7;
$L__BB1_5:
	setp.neu.f64 	%p8, %fd2, 0d7FF0000000000000;
	@%p8 bra 	$L__BB1_7;
	setp.lt.s32 	%p9, %r2, 0;
	setp.eq.s32 	%p10, %r4, 1062207488;
	setp.lt.s32 	%p11, %r19, 0;
	selp.b32 	%r27, 0, 2146435072, %p11;
	and.b32  	%r28, %r19, 2147483647;
	setp.ne.s32 	%p12, %r28, 1071644672;
	or.b32  	%r29, %r27, -2147483648;
	selp.b32 	%r30, %r29, %r27, %p12;
	selp.b32 	%r31, %r30, %r27, %p10;
	selp.b32 	%r32, %r31, %r27, %p9;
	mov.b32 	%r33, 0;
	mov.b64 	%fd65, {%r33, %r32};
$L__BB1_7:
	setp.eq.f64 	%p13, %fd17, 0d3FF0000000000000;
	selp.f64 	%fd9, 0d3FF0000000000000, %fd65, %p13;
	ld.const.f64 	%fd32, [T_l];
	st.global.f64 	[%rd1], %fd32;
	ld.const.f64 	%fd33, [T_r];
	ld.const.u32 	%r5, [N1];
	mul.wide.s32 	%rd9, %r5, 8;
	add.s64 	%rd10, %rd1, %rd9;
	st.global.f64 	[%rd10+-8], %fd33;
	cvt.rn.f64.s32 	%fd34, %r1;
	ld.const.f64 	%fd35, [t_final];
	setp.leu.f64 	%p14, %fd35, %fd34;
	setp.lt.s32 	%p15, %r5, 3;
	or.pred  	%p16, %p14, %p15;
	@%p16 bra 	$L__BB1_15;
	mul.f64 	%fd36, %fd9, 0d3FD0000000000000;
	div.rn.f64 	%fd37, %fd36, %fd1;
	mul.f64 	%fd38, %fd1, %fd37;
	div.rn.f64 	%fd10, %fd38, %fd9;
	add.s32 	%r6, %r5, -2;
	and.b32  	%r7, %r6, 3;
	setp.lt.u32 	%p17, %r5, 6;
	mov.b32 	%r39, 1;
	@%p17 bra 	$L__BB1_12;
	ld.global.f64 	%fd66, [%rd1+8];
	and.b32  	%r36, %r6, -4;
	neg.s32 	%r38, %r36;
	add.s64 	%rd12, %rd1, 24;
	mov.b32 	%r37, 0;
$L__BB1_10:
	ld.global.f64 	%fd39, [%rd12+-8];
	add.f64 	%fd40, %fd66, %fd66;
	sub.f64 	%fd41, %fd39, %fd40;
	ld.global.f64 	%fd42, [%rd12+-24];
	add.f64 	%fd43, %fd42, %fd41;
	fma.rn.f64 	%fd44, %fd10, %fd43, %fd66;
	st.global.f64 	[%rd12+-16], %fd44;
	ld.global.f64 	%fd45, [%rd12];
	add.f64 	%fd46, %fd39, %fd39;
	sub.f64 	%fd47, %fd45, %fd46;
	add.f64 	%fd48, %fd44, %fd47;
	fma.rn.f64 	%fd49, %fd10, %fd48, %fd39;
	st.global.f64 	[%rd12+-8], %fd49;
	ld.global.f64 	%fd50, [%rd12+8];
	add.f64 	%fd51, %fd45, %fd45;
	sub.f64 	%fd52, %fd50, %fd51;
	add.f64 	%fd53, %fd49, %fd52;
	fma.rn.f64 	%fd54, %fd10, %fd53, %fd45;
	st.global.f64 	[%rd12], %fd54;
	ld.global.f64 	%fd66, [%rd12+16];
	add.f64 	%fd55, %fd50, %fd50;
	sub.f64 	%fd56, %fd66, %fd55;
	add.f64 	%fd57, %fd54, %fd56;
	fma.rn.f64 	%fd58, %fd10, %fd57, %fd50;
	st.global.f64 	[%rd12+8], %fd58;
	add.s32 	%r38, %r38, 4;
	add.s32 	%r37, %r37, 4;
	add.s64 	%rd12, %rd12, 32;
	setp.ne.s32 	%p18, %r38, 0;
	@%p18 bra 	$L__BB1_10;
	add.s32 	%r39, %r37, 1;
$L__BB1_12:
	setp.eq.s32 	%p19, %r7, 0;
	@%p19 bra 	$L__BB1_15;
	mul.wide.u32 	%rd11, %r39, 8;
	add.s64 	%rd13, %rd1, %rd11;
	ld.global.f64 	%fd67, [%rd13];
	neg.s32 	%r40, %r7;
$L__BB1_14:
	.pragma "nounroll";
	add.s64 	%rd7, %rd13, 8;
	ld.global.f64 	%fd16, [%rd13+8];
	add.f64 	%fd59, %fd67, %fd67;
	sub.f64 	%fd60, %fd16, %fd59;
	ld.global.f64 	%fd61, [%rd13+-8];
	add.f64 	%fd62, %fd61, %fd60;
	fma.rn.f64 	%fd63, %fd10, %fd62, %fd67;
	st.global.f64 	[%rd13], %fd63;
	add.s32 	%r40, %r40, 1;
	setp.ne.s32 	%p20, %r40, 0;
	mov.u64 	%rd13, %rd7;
	mov.f64 	%fd67, %fd16;
	@%p20 bra 	$L__BB1_14;
$L__BB1_15:
	ret;

}
	// .globl	_Z6neyavndddPdS_S_
.visible .entry _Z6neyavndddPdS_S_(
	.param .f64 _Z6neyavndddPdS_S__param_0,
	.param .f64 _Z6neyavndddPdS_S__param_1,
	.param .f64 _Z6neyavndddPdS_S__param_2,
	.param .u64 .ptr .align 1 _Z6neyavndddPdS_S__param_3,
	.param .u64 .ptr .align 1 _Z6neyavndddPdS_S__param_4,
	.param .u64 .ptr .align 1 _Z6neyavndddPdS_S__param_5
)
{
	.reg .pred 	%p<58>;
	.reg .b32 	%r<108>;
	.reg .b64 	%rd<114>;
	.reg .b64 	%fd<284>;

	ld.param.f64 	%fd23, [_Z6neyavndddPdS_S__param_0];
	ld.param.u64 	%rd4, [_Z6neyavndddPdS_S__param_3];
	ld.param.u64 	%rd5, [_Z6neyavndddPdS_S__param_4];
	ld.param.u64 	%rd6, [_Z6neyavndddPdS_S__param_5];
	cvta.to.global.u64 	%rd1, %rd6;
	cvta.to.global.u64 	%rd2, %rd5;
	cvta.to.global.u64 	%rd3, %rd4;
	mov.u32 	%r39, %tid.x;
	cvt.rn.f64.u32 	%fd24, %r39;
	add.f64 	%fd25, %fd23, %fd24;
	cvt.rzi.s32.f64 	%r40, %fd25;
	cvt.rn.f64.s32 	%fd26, %r40;
	ld.const.f64 	%fd27, [t_final];
	setp.leu.f64 	%p1, %fd27, %fd26;
	@%p1 bra 	$L__BB2_38;
	mov.b64 	%rd7, 0;
	st.global.u64 	[%rd3], %rd7;
	ld.const.f64 	%fd28, [T_l];
	st.global.f64 	[%rd2], %fd28;
	ld.const.u32 	%r1, [N1];
	setp.lt.s32 	%p2, %r1, 3;
	@%p2 bra 	$L__BB2_25;
	ld.param.f64 	%fd272, [_Z6neyavndddPdS_S__param_2];
	ld.param.f64 	%fd263, [_Z6neyavndddPdS_S__param_1];
	ld.const.f64 	%fd1, [lambda];
	{
	.reg .b32 %temp; 
	mov.b64 	{%temp, %r41}, %fd272;
	}
	mov.f64 	%fd29, 0d4000000000000000;
	{
	.reg .b32 %temp; 
	mov.b64 	{%temp, %r42}, %fd29;
	}
	and.b32  	%r43, %r42, 2146435072;
	setp.eq.s32 	%p3, %r43, 1062207488;
	abs.f64 	%fd2, %fd272;
	{ // callseq 1, 0
	.param .b64 param0;
	st.param.f64 	[param0], %fd2;
	.param .b64 retval0;
	call.uni (retval0), 
	__internal_accurate_pow, 
	(
	param0
	);
	ld.param.f64 	%fd30, [retval0];
	} // callseq 1
	setp.lt.s32 	%p5, %r41, 0;
	neg.f64 	%fd32, %fd30;
	selp.f64 	%fd33, %fd32, %fd30, %p3;
	selp.f64 	%fd3, %fd33, %fd30, %p5;
	selp.b32 	%r44, %r41, 0, %p3;
	setp.lt.s32 	%p6, %r42, 0;
	or.b32  	%r45, %r44, 2146435072;
	selp.b32 	%r46, %r45, %r44, %p6;
	mov.b32 	%r47, 0;
	mov.b64 	%fd4, {%r47, %r46};
	add.f64 	%fd34, %fd272, 0d4000000000000000;
	{
	.reg .b32 %temp; 
	mov.b64 	{%temp, %r48}, %fd34;
	}
	and.b32  	%r2, %r48, 2146435072;
	setp.num.f64 	%p7, %fd272, %fd272;
	selp.b32 	%r49, 0, 2146435072, %p6;
	and.b32  	%r50, %r42, 2147483647;
	setp.ne.s32 	%p8, %r50, 1071644672;
	and.pred  	%p9, %p3, %p8;
	or.b32  	%r51, %r49, -2147483648;
	selp.b32 	%r52, %r51, %r49, %p9;
	selp.b32 	%r53, %r52, %r49, %p5;
	mov.b64 	%fd5, {%r47, %r53};
	add.rn.f64 	%fd6, %fd272, %fd29;
	add.f64 	%fd7, %fd1, %fd1;
	ld.const.f64 	%fd35, [ro];
	ld.const.f64 	%fd36, [c];
	mul.f64 	%fd37, %fd35, %fd36;
	div.rn.f64 	%fd8, %fd37, %fd263;
	neg.f64 	%fd38, %fd35;
	mul.f64 	%fd9, %fd36, %fd38;
	@%p7 bra 	$L__BB2_14;
	ld.param.f64 	%fd278, [_Z6neyavndddPdS_S__param_2];
	setp.neu.f64 	%p32, %fd278, 0d0000000000000000;
	@%p32 bra 	$L__BB2_9;
	setp.eq.s32 	%p41, %r1, 3;
	mov.b32 	%r93, 1;
	@%p41 bra 	$L__BB2_7;
	ld.param.f64 	%fd281, [_Z6neyavndddPdS_S__param_2];
	setp.eq.f64 	%p42, %fd281, 0d3FF0000000000000;
	setp.ne.s32 	%p43, %r2, 2146435072;
	selp.f64 	%fd171, %fd4, %fd6, %p43;
	selp.f64 	%fd172, 0d3FF0000000000000, %fd171, %p42;
	div.rn.f64 	%fd10, %fd1, %fd172;
	div.rn.f64 	%fd173, %fd7, %fd172;
	add.f64 	%fd11, %fd173, %fd8;
	mov.b32 	%r92, 0;
	mov.b32 	%r91, 1;
	and.b32  	%r75, %r1, 2147483646;
	add.s32 	%r76, %r75, -4;
$L__BB2_6:
	ld.param.f64 	%fd270, [_Z6neyavndddPdS_S__param_1];
	mul.wide.u32 	%rd41, %r91, 8;
	add.s64 	%rd42, %rd1, %rd41;
	ld.global.f64 	%fd174, [%rd42];
	mul.f64 	%fd175, %fd9, %fd174;
	div.rn.f64 	%fd176, %fd175, %fd270;
	add.s64 	%rd43, %rd3, %rd41;
	ld.global.f64 	%fd177, [%rd43+-8];
	mul.f64 	%fd178, %fd10, %fd177;
	sub.f64 	%fd179, %fd11, %fd178;
	div.rn.f64 	%fd180, %fd10, %fd179;
	st.global.f64 	[%rd43], %fd180;
	add.s64 	%rd44, %rd2, %rd41;
	ld.global.f64 	%fd181, [%rd44+-8];
	mul.f64 	%fd182, %fd10, %fd181;
	sub.f64 	%fd183, %fd182, %fd176;
	div.rn.f64 	%fd184, %fd183, %fd179;
	st.global.f64 	[%rd44], %fd184;
	ld.global.f64 	%fd185, [%rd42+8];
	mul.f64 	%fd186, %fd9, %fd185;
	div.rn.f64 	%fd187, %fd186, %fd270;
	ld.global.f64 	%fd188, [%rd43];
	mul.f64 	%fd189, %fd10, %fd188;
	sub.f64 	%fd190, %fd11, %fd189;
	div.rn.f64 	%fd191, %fd10, %fd190;
	st.global.f64 	[%rd43+8], %fd191;
	ld.global.f64 	%fd192, [%rd44];
	mul.f64 	%fd193, %fd10, %fd192;
	sub.f64 	%fd194, %fd193, %fd187;
	div.rn.f64 	%fd195, %fd194, %fd190;
	st.global.f64 	[%rd44+8], %fd195;
	add.s32 	%r93, %r91, 2;
	add.s32 	%r6, %r91, 1;
	setp.ne.s32 	%p44, %r92, %r76;
	mov.u32 	%r91, %r93;
	mov.u32 	%r92, %r6;
	@%p44 bra 	$L__BB2_6;
$L__BB2_7:
	and.b32  	%r77, %r1, 1;
	setp.eq.b32 	%p45, %r77, 1;
	not.pred 	%p46, %p45;
	@%p46 bra 	$L__BB2_25;
	ld.param.f64 	%fd282, [_Z6neyavndddPdS_S__param_2];
	ld.param.f64 	%fd271, [_Z6neyavndddPdS_S__param_1];
	setp.eq.f64 	%p47, %fd282, 0d3FF0000000000000;
	setp.ne.s32 	%p48, %r2, 2146435072;
	mov.f64 	%fd196, 0d4000000000000000;
	add.rn.f64 	%fd197, %fd282, %fd196;
	selp.f64 	%fd198, %fd4, %fd197, %p48;
	selp.f64 	%fd199, 0d3FF0000000000000, %fd198, %p47;
	div.rn.f64 	%fd200, %fd1, %fd199;
	add.f64 	%fd201, %fd1, %fd1;
	div.rn.f64 	%fd202, %fd201, %fd199;
	add.f64 	%fd203, %fd202, %fd8;
	mul.wide.u32 	%rd45, %r93, 8;
	add.s64 	%rd46, %rd1, %rd45;
	ld.global.f64 	%fd204, [%rd46];
	mul.f64 	%fd205, %fd9, %fd204;
	div.rn.f64 	%fd206, %fd205, %fd271;
	mul.wide.s32 	%rd47, %r93, 8;
	add.s64 	%rd48, %rd3, %rd47;
	ld.global.f64 	%fd207, [%rd48+-8];
	mul.f64 	%fd208, %fd200, %fd207;
	sub.f64 	%fd209, %fd203, %fd208;
	div.rn.f64 	%fd210, %fd200, %fd209;
	add.s64 	%rd49, %rd3, %rd45;
	st.global.f64 	[%rd49], %fd210;
	add.s64 	%rd50, %rd2, %rd47;
	ld.global.f64 	%fd211, [%rd50+-8];
	mul.f64 	%fd212, %fd200, %fd211;
	sub.f64 	%fd213, %fd212, %fd206;
	div.rn.f64 	%fd214, %fd213, %fd209;
	add.s64 	%rd51, %rd2, %rd45;
	st.global.f64 	[%rd51], %fd214;
	bra.uni 	$L__BB2_25;
$L__BB2_9:
	setp.eq.s32 	%p33, %r1, 3;
	mov.b32 	%r96, 1;
	@%p33 bra 	$L__BB2_12;
	ld.param.f64 	%fd279, [_Z6neyavndddPdS_S__param_2];
	setp.eq.f64 	%p34, %fd279, 0d3FF0000000000000;
	setp.ne.s32 	%p35, %r2, 2146435072;
	selp.f64 	%fd127, %fd3, %fd6, %p35;
	selp.f64 	%fd128, 0d3FF0000000000000, %fd127, %p34;
	div.rn.f64 	%fd12, %fd1, %fd128;
	div.rn.f64 	%fd129, %fd7, %fd128;
	add.f64 	%fd13, %fd129, %fd8;
	mov.b32 	%r95, 0;
	mov.b32 	%r94, 1;
	and.b32  	%r69, %r1, 2147483646;
	add.s32 	%r70, %r69, -4;
$L__BB2_11:
	ld.param.f64 	%fd268, [_Z6neyavndddPdS_S__param_1];
	mul.wide.u32 	%rd30, %r94, 8;
	add.s64 	%rd31, %rd1, %rd30;
	ld.global.f64 	%fd130, [%rd31];
	mul.f64 	%fd131, %fd9, %fd130;
	div.rn.f64 	%fd132, %fd131, %fd268;
	add.s64 	%rd32, %rd3, %rd30;
	ld.global.f64 	%fd133, [%rd32+-8];
	mul.f64 	%fd134, %fd12, %fd133;
	sub.f64 	%fd135, %fd13, %fd134;
	div.rn.f64 	%fd136, %fd12, %fd135;
	st.global.f64 	[%rd32], %fd136;
	add.s64 	%rd33, %rd2, %rd30;
	ld.global.f64 	%fd137, [%rd33+-8];
	mul.f64 	%fd138, %fd12, %fd137;
	sub.f64 	%fd139, %fd138, %fd132;
	div.rn.f64 	%fd140, %fd139, %fd135;
	st.global.f64 	[%rd33], %fd140;
	ld.global.f64 	%fd141, [%rd31+8];
	mul.f64 	%fd142, %fd9, %fd141;
	div.rn.f64 	%fd143, %fd142, %fd268;
	ld.global.f64 	%fd144, [%rd32];
	mul.f64 	%fd145, %fd12, %fd144;
	sub.f64 	%fd146, %fd13, %fd145;
	div.rn.f64 	%fd147, %fd12, %fd146;
	st.global.f64 	[%rd32+8], %fd147;
	ld.global.f64 	%fd148, [%rd33];
	mul.f64 	%fd149, %fd12, %fd148;
	sub.f64 	%fd150, %fd149, %fd143;
	div.rn.f64 	%fd151, %fd150, %fd146;
	st.global.f64 	[%rd33+8], %fd151;
	add.s32 	%r96, %r94, 2;
	add.s32 	%r11, %r94, 1;
	setp.ne.s32 	%p36, %r95, %r70;
	mov.u32 	%r94, %r96;
	mov.u32 	%r95, %r11;
	@%p36 bra 	$L__BB2_11;
$L__BB2_12:
	and.b32  	%r71, %r1, 1;
	setp.eq.b32 	%p37, %r71, 1;
	not.pred 	%p38, %p37;
	@%p38 bra 	$L__BB2_25;
	ld.param.f64 	%fd280, [_Z6neyavndddPdS_S__param_2];
	ld.param.f64 	%fd269, [_Z6neyavndddPdS_S__param_1];
	setp.eq.f64 	%p39, %fd280, 0d3FF0000000000000;
	setp.ne.s32 	%p40, %r2, 2146435072;
	mov.f64 	%fd152, 0d4000000000000000;
	add.rn.f64 	%fd153, %fd280, %fd152;
	selp.f64 	%fd154, %fd3, %fd153, %p40;
	selp.f64 	%fd155, 0d3FF0000000000000, %fd154, %p39;
	div.rn.f64 	%fd156, %fd1, %fd155;
	add.f64 	%fd157, %fd1, %fd1;
	div.rn.f64 	%fd158, %fd157, %fd155;
	add.f64 	%fd159, %fd158, %fd8;
	mul.wide.u32 	%rd34, %r96, 8;
	add.s64 	%rd35, %rd1, %rd34;
	ld.global.f64 	%fd160, [%rd35];
	mul.f64 	%fd161, %fd9, %fd160;
	div.rn.f64 	%fd162, %fd161, %fd269;
	mul.wide.s32 	%rd36, %r96, 8;
	add.s64 	%rd37, %rd3, %rd36;
	ld.global.f64 	%fd163, [%rd37+-8];
	mul.f64 	%fd164, %fd156, %fd163;
	sub.f64 	%fd165, %fd159, %fd164;
	div.rn.f64 	%fd166, %fd156, %fd165;
	add.s64 	%rd38, %rd3, %rd34;
	st.global.f64 	[%rd38], %fd166;
	add.s64 	%rd39, %rd2, %rd36;
	ld.global.f64 	%fd167, [%rd39+-8];
	mul.f64 	%fd168, %fd156, %fd167;
	sub.f64 	%fd169, %fd168, %fd162;
	div.rn.f64 	%fd170, %fd169, %fd165;
	add.s64 	%rd40, %rd2, %rd34;
	st.global.f64 	[%rd40], %fd170;
	bra.uni 	$L__BB2_25;
$L__BB2_14:
	ld.param.f64 	%fd273, [_Z6neyavndddPdS_S__param_2];
	setp.neu.f64 	%p11, %fd273, 0d0000000000000000;
	@%p11 bra 	$L__BB2_20;
	setp.eq.s32 	%p22, %r1, 3;
	mov.b32 	%r99, 1;
	@%p22 bra 	$L__BB2_18;
	ld.param.f64 	%fd276, [_Z6neyavndddPdS_S__param_2];
	setp.eq.f64 	%p23, %fd276, 0d3FF0000000000000;
	setp.neu.f64 	%p24, %fd2, 0d7FF0000000000000;
	setp.ne.s32 	%p25, %r2, 2146435072;
	selp.f64 	%fd83, %fd4, %fd5, %p24;
	selp.f64 	%fd84, %fd4, %fd83, %p25;
	selp.f64 	%fd85, 0d3FF0000000000000, %fd84, %p23;
	div.rn.f64 	%fd14, %fd1, %fd85;
	div.rn.f64 	%fd86, %fd7, %fd85;
	add.f64 	%fd15, %fd86, %fd8;
	mov.b32 	%r98, 0;
	mov.b32 	%r97, 1;
	and.b32  	%r63, %r1, 2147483646;
	add.s32 	%r64, %r63, -4;
$L__BB2_17:
	ld.param.f64 	%fd266, [_Z6neyavndddPdS_S__param_1];
	mul.wide.u32 	%rd19, %r97, 8;
	add.s64 	%rd20, %rd1, %rd19;
	ld.global.f64 	%fd87, [%rd20];
	mul.f64 	%fd88, %fd9, %fd87;
	div.rn.f64 	%fd89, %fd88, %fd266;
	add.s64 	%rd21, %rd3, %rd19;
	ld.global.f64 	%fd90, [%rd21+-8];
	mul.f64 	%fd91, %fd14, %fd90;
	sub.f64 	%fd92, %fd15, %fd91;
	div.rn.f64 	%fd93, %fd14, %fd92;
	st.global.f64 	[%rd21], %fd93;
	add.s64 	%rd22, %rd2, %rd19;
	ld.global.f64 	%fd94, [%rd22+-8];
	mul.f64 	%fd95, %fd14, %fd94;
	sub.f64 	%fd96, %fd95, %fd89;
	div.rn.f64 	%fd97, %fd96, %fd92;
	st.global.f64 	[%rd22], %fd97;
	ld.global.f64 	%fd98, [%rd20+8];
	mul.f64 	%fd99, %fd9, %fd98;
	div.rn.f64 	%fd100, %fd99, %fd266;
	ld.global.f64 	%fd101, [%rd21];
	mul.f64 	%fd102, %fd14, %fd101;
	sub.f64 	%fd103, %fd15, %fd102;
	div.rn.f64 	%fd104, %fd14, %fd103;
	st.global.f64 	[%rd21+8], %fd104;
	ld.global.f64 	%fd105, [%rd22];
	mul.f64 	%fd106, %fd14, %fd105;
	sub.f64 	%fd107, %fd106, %fd100;
	div.rn.f64 	%fd108, %fd107, %fd103;
	st.global.f64 	[%rd22+8], %fd108;
	add.s32 	%r99, %r97, 2;
	add.s32 	%r16, %r97, 1;
	setp.ne.s32 	%p26, %r98, %r64;
	mov.u32 	%r97, %r99;
	mov.u32 	%r98, %r16;
	@%p26 bra 	$L__BB2_17;
$L__BB2_18:
	and.b32  	%r65, %r1, 1;
	setp.eq.b32 	%p27, %r65, 1;
	not.pred 	%p28, %p27;
	@%p28 bra 	$L__BB2_25;
	ld.param.f64 	%fd277, [_Z6neyavndddPdS_S__param_2];
	ld.param.f64 	%fd267, [_Z6neyavndddPdS_S__param_1];
	setp.eq.f64 	%p29, %fd277, 0d3FF0000000000000;
	setp.neu.f64 	%p30, %fd2, 0d7FF0000000000000;
	setp.ne.s32 	%p31, %r2, 2146435072;
	selp.f64 	%fd109, %fd4, %fd5, %p30;
	selp.f64 	%fd110, %fd4, %fd109, %p31;
	selp.f64 	%fd111, 0d3FF0000000000000, %fd110, %p29;
	div.rn.f64 	%fd112, %fd1, %fd111;
	add.f64 	%fd113, %fd1, %fd1;
	div.rn.f64 	%fd114, %fd113, %fd111;
	add.f64 	%fd115, %fd114, %fd8;
	mul.wide.u32 	%rd23, %r99, 8;
	add.s64 	%rd24, %rd1, %rd23;
	ld.global.f64 	%fd116, [%rd24];
	mul.f64 	%fd117, %fd9, %fd116;
	div.rn.f64 	%fd118, %fd117, %fd267;
	mul.wide.s32 	%rd25, %r99, 8;
	add.s64 	%rd26, %rd3, %rd25;
	ld.global.f64 	%fd119, [%rd26+-8];
	mul.f64 	%fd120, %fd112, %fd119;
	sub.f64 	%fd121, %fd115, %fd120;
	div.rn.f64 	%fd122, %fd112, %fd121;
	add.s64 	%rd27, %rd3, %rd23;
	st.global.f64 	[%rd27], %fd122;
	add.s64 	%rd28, %rd2, %rd25;
	ld.global.f64 	%fd123, [%rd28+-8];
	mul.f64 	%fd124, %fd112, %fd123;
	sub.f64 	%fd125, %fd124, %fd118;
	div.rn.f64 	%fd126, %fd125, %fd121;
	add.s64 	%rd29, %rd2, %rd23;
	st.global.f64 	[%rd29], %fd126;
	bra.uni 	$L__BB2_25;
$L__BB2_20:
	setp.eq.s32 	%p12, %r1, 3;
	mov.b32 	%r102, 1;
	@%p12 bra 	$L__BB2_23;
	ld.param.f64 	%fd274, [_Z6neyavndddPdS_S__param_2];
	setp.eq.f64 	%p13, %fd274, 0d3FF0000000000000;
	setp.neu.f64 	%p14, %fd2, 0d7FF0000000000000;
	setp.ne.s32 	%p15, %r2, 2146435072;
	selp.f64 	%fd39, %fd3, %fd5, %p14;
	selp.f64 	%fd40, %fd3, %fd39, %p15;
	selp.f64 	%fd41, 0d3FF0000000000000, %fd40, %p13;
	div.rn.f64 	%fd16, %fd1, %fd41;
	div.rn.f64 	%fd42, %fd7, %fd41;
	add.f64 	%fd17, %fd42, %fd8;
	mov.b32 	%r101, 0;
	mov.b32 	%r100, 1;
	and.b32  	%r57, %r1, 2147483646;
	add.s32 	%r58, %r57, -4;
$L__BB2_22:
	ld.param.f64 	%fd264, [_Z6neyavndddPdS_S__param_1];
	mul.wide.u32 	%rd8, %r100, 8;
	add.s64 	%rd9, %rd1, %rd8;
	ld.global.f64 	%fd43, [%rd9];
	mul.f64 	%fd44, %fd9, %fd43;
	div.rn.f64 	%fd45, %fd44, %fd264;
	add.s64 	%rd10, %rd3, %rd8;
	ld.global.f64 	%fd46, [%rd10+-8];
	mul.f64 	%fd47, %fd16, %fd46;
	sub.f64 	%fd48, %fd17, %fd47;
	div.rn.f64 	%fd49, %fd16, %fd48;
	st.global.f64 	[%rd10], %fd49;
	add.s64 	%rd11, %rd2, %rd8;
	ld.global.f64 	%fd50, [%rd11+-8];
	mul.f64 	%fd51, %fd16, %fd50;
	sub.f64 	%fd52, %fd51, %fd45;
	div.rn.f64 	%fd53, %fd52, %fd48;
	st.global.f64 	[%rd11], %fd53;
	ld.global.f64 	%fd54, [%rd9+8];
	mul.f64 	%fd55, %fd9, %fd54;
	div.rn.f64 	%fd56, %fd55, %fd264;
	ld.global.f64 	%fd57, [%rd10];
	mul.f64 	%fd58, %fd16, %fd57;
	sub.f64 	%fd59, %fd17, %fd58;
	div.rn.f64 	%fd60, %fd16, %fd59;
	st.global.f64 	[%rd10+8], %fd60;
	ld.global.f64 	%fd61, [%rd11];
	mul.f64 	%fd62, %fd16, %fd61;
	sub.f64 	%fd63, %fd62, %fd56;
	div.rn.f64 	%fd64, %fd63, %fd59;
	st.global.f64 	[%rd11+8], %fd64;
	add.s32 	%r102, %r100, 2;
	add.s32 	%r21, %r100, 1;
	setp.ne.s32 	%p16, %r101, %r58;
	mov.u32 	%r100, %r102;
	mov.u32 	%r101, %r21;
	@%p16 bra 	$L__BB2_22;
$L__BB2_23:
	and.b32  	%r59, %r1, 1;
	setp.eq.b32 	%p17, %r59, 1;
	not.pred 	%p18, %p17;
	@%p18 bra 	$L__BB2_25;
	ld.param.f64 	%fd275, [_Z6neyavndddPdS_S__param_2];
	ld.param.f64 	%fd265, [_Z6neyavndddPdS_S__param_1];
	setp.eq.f64 	%p19, %fd275, 0d3FF0000000000000;
	setp.neu.f64 	%p20, %fd2, 0d7FF0000000000000;
	setp.ne.s32 	%p21, %r2, 2146435072;
	selp.f64 	%fd65, %fd3, %fd5, %p20;
	selp.f64 	%fd66, %fd3, %fd65, %p21;
	selp.f64 	%fd67, 0d3FF0000000000000, %fd66, %p19;
	div.rn.f64 	%fd68, %fd1, %fd67;
	add.f64 	%fd69, %fd1, %fd1;
	div.rn.f64 	%fd70, %fd69, %fd67;
	add.f64 	%fd71, %fd70, %fd8;
	mul.wide.u32 	%rd12, %r102, 8;
	add.s64 	%rd13, %rd1, %rd12;
	ld.global.f64 	%fd72, [%rd13];
	mul.f64 	%fd73, %fd9, %fd72;
	div.rn.f64 	%fd74, %fd73, %fd265;
	mul.wide.s32 	%rd14, %r102, 8;
	add.s64 	%rd15, %rd3, %rd14;
	ld.global.f64 	%fd75, [%rd15+-8];
	mul.f64 	%fd76, %fd68, %fd75;
	sub.f64 	%fd77, %fd71, %fd76;
	div.rn.f64 	%fd78, %fd68, %fd77;
	add.s64 	%rd16, %rd3, %rd12;
	st.global.f64 	[%rd16], %fd78;
	add.s64 	%rd17, %rd2, %rd14;
	ld.global.f64 	%fd79, [%rd17+-8];
	mul.f64 	%fd80, %fd68, %fd79;
	sub.f64 	%fd81, %fd80, %fd74;
	div.rn.f64 	%fd82, %fd81, %fd77;
	add.s64 	%rd18, %rd2, %rd12;
	st.global.f64 	[%rd18], %fd82;
$L__BB2_25:
	ld.const.f64 	%fd215, [T_r];
	st.global.f64 	[%rd1+399992], %fd215;
	setp.lt.s32 	%p49, %r1, 2;
	@%p49 bra 	$L__BB2_38;
	add.s32 	%r106, %r1, -2;
	add.s32 	%r24, %r1, -1;
	and.b32  	%r25, %r24, 7;
	setp.lt.u32 	%p50, %r106, 7;
	@%p50 bra 	$L__BB2_30;
	mul.wide.u32 	%rd52, %r24, 8;
	add.s64 	%rd53, %rd1, %rd52;
	ld.global.f64 	%fd283, [%rd53];
	add.s32 	%r104, %r1, -4;
	and.b32  	%r78, %r24, -8;
	neg.s32 	%r103, %r78;
$L__BB2_28:
	.pragma "nounroll";
	add.s32 	%r79, %r104, 2;
	mul.wide.u32 	%rd54, %r79, 8;
	add.s64 	%rd55, %rd3, %rd54;
	ld.global.f64 	%fd216, [%rd55];
	add.s64 	%rd56, %rd2, %rd54;
	ld.global.f64 	%fd217, [%rd56];
	fma.rn.f64 	%fd218, %fd216, %fd283, %fd217;
	add.s64 	%rd57, %rd1, %rd54;
	st.global.f64 	[%rd57], %fd218;
	add.s32 	%r80, %r104, 1;
	mul.wide.u32 	%rd58, %r80, 8;
	add.s64 	%rd59, %rd3, %rd58;
	ld.global.f64 	%fd219, [%rd59];
	add.s64 	%rd60, %rd2, %rd58;
	ld.global.f64 	%fd220, [%rd60];
	fma.rn.f64 	%fd221, %fd219, %fd218, %fd220;
	add.s64 	%rd61, %rd1, %rd58;
	st.global.f64 	[%rd61], %fd221;
	add.s32 	%r81, %r104, -5;
	mul.wide.u32 	%rd62, %r104, 8;
	add.s64 	%rd63, %rd3, %rd62;
	ld.global.f64 	%fd222, [%rd63];
	add.s64 	%rd64, %rd2, %rd62;
	ld.global.f64 	%fd223, [%rd64];
	fma.rn.f64 	%fd224, %fd222, %fd221, %fd223;
	add.s64 	%rd65, %rd1, %rd62;
	st.global.f64 	[%rd65], %fd224;
	add.s32 	%r82, %r104, -1;
	mul.wide.u32 	%rd66, %r82, 8;
	add.s64 	%rd67, %rd3, %rd66;
	ld.global.f64 	%fd225, [%rd67];
	add.s64 	%rd68, %rd2, %rd66;
	ld.global.f64 	%fd226, [%rd68];
	fma.rn.f64 	%fd227, %fd225, %fd224, %fd226;
	add.s64 	%rd69, %rd1, %rd66;
	st.global.f64 	[%rd69], %fd227;
	add.s32 	%r83, %r104, -2;
	mul.wide.u32 	%rd70, %r83, 8;
	add.s64 	%rd71, %rd3, %rd70;
	ld.global.f64 	%fd228, [%rd71];
	add.s64 	%rd72, %rd2, %rd70;
	ld.global.f64 	%fd229, [%rd72];
	fma.rn.f64 	%fd230, %fd228, %fd227, %fd229;
	add.s64 	%rd73, %rd1, %rd70;
	st.global.f64 	[%rd73], %fd230;
	add.s32 	%r84, %r104, -3;
	mul.wide.u32 	%rd74, %r84, 8;
	add.s64 	%rd75, %rd3, %rd74;
	ld.global.f64 	%fd231, [%rd75];
	add.s64 	%rd76, %rd2, %rd74;
	ld.global.f64 	%fd232, [%rd76];
	fma.rn.f64 	%fd233, %fd231, %fd230, %fd232;
	add.s64 	%rd77, %rd1, %rd74;
	st.global.f64 	[%rd77], %fd233;
	add.s32 	%r85, %r104, -4;
	mul.wide.u32 	%rd78, %r85, 8;
	add.s64 	%rd79, %rd3, %rd78;
	ld.global.f64 	%fd234, [%rd79];
	add.s64 	%rd80, %rd2, %rd78;
	ld.global.f64 	%fd235, [%rd80];
	fma.rn.f64 	%fd236, %fd234, %fd233, %fd235;
	add.s64 	%rd81, %rd1, %rd78;
	st.global.f64 	[%rd81], %fd236;
	mul.wide.u32 	%rd82, %r81, 8;
	add.s64 	%rd83, %rd3, %rd82;
	ld.global.f64 	%fd237, [%rd83];
	add.s64 	%rd84, %rd2, %rd82;
	ld.global.f64 	%fd238, [%rd84];
	fma.rn.f64 	%fd283, %fd237, %fd236, %fd238;
	add.s64 	%rd85, %rd1, %rd82;
	st.global.f64 	[%rd85], %fd283;
	add.s32 	%r104, %r104, -8;
	add.s32 	%r103, %r103, 8;
	setp.ne.s32 	%p51, %r103, 0;
	@%p51 bra 	$L__BB2_28;
	add.s32 	%r106, %r104, 2;
$L__BB2_30:
	setp.eq.s32 	%p52, %r25, 0;
	@%p52 bra 	$L__BB2_38;
	and.b32  	%r34, %r24, 3;
	setp.lt.u32 	%p53, %r25, 4;
	@%p53 bra 	$L__BB2_33;
	mul.wide.u32 	%rd86, %r106, 8;
	add.s64 	%rd87, %rd3, %rd86;
	ld.global.f64 	%fd239, [%rd87];
	add.s64 	%rd88, %rd1, %rd86;
	ld.global.f64 	%fd240, [%rd88+8];
	add.s64 	%rd89, %rd2, %rd86;
	ld.global.f64 	%fd241, [%rd89];
	fma.rn.f64 	%fd242, %fd239, %fd240, %fd241;
	st.global.f64 	[%rd88], %fd242;
	add.s32 	%r86, %r106, -1;
	mul.wide.u32 	%rd90, %r86, 8;
	add.s64 	%rd91, %rd3, %rd90;
	ld.global.f64 	%fd243, [%rd91];
	add.s64 	%rd92, %rd2, %rd90;
	ld.global.f64 	%fd244, [%rd92];
	fma.rn.f64 	%fd245, %fd243, %fd242, %fd244;
	add.s64 	%rd93, %rd1, %rd90;
	st.global.f64 	[%rd93], %fd245;
	add.s32 	%r87, %r106, -2;
	mul.wide.u32 	%rd94, %r87, 8;
	add.s64 	%rd95, %rd3, %rd94;
	ld.global.f64 	%fd246, [%rd95];
	add.s64 	%rd96, %rd2, %rd94;
	ld.global.f64 	%fd247, [%rd96];
	fma.rn.f64 	%fd248, %fd246, %fd245, %fd247;
	add.s64 	%rd97, %rd1, %rd94;
	st.global.f64 	[%rd97], %fd248;
	add.s32 	%r88, %r106, -3;
	mul.wide.u32 	%rd98, %r88, 8;
	add.s64 	%rd99, %rd3, %rd98;
	ld.global.f64 	%fd249, [%rd99];
	add.s64 	%rd100, %rd2, %rd98;
	ld.global.f64 	%fd250, [%rd100];
	fma.rn.f64 	%fd251, %fd249, %fd248, %fd250;
	add.s64 	%rd101, %rd1, %rd98;
	st.global.f64 	[%rd101], %fd251;
	add.s32 	%r106, %r106, -4;
$L__BB2_33:
	setp.eq.s32 	%p54, %r34, 0;
	@%p54 bra 	$L__BB2_38;
	setp.eq.s32 	%p55, %r34, 1;
	@%p55 bra 	$L__BB2_36;
	mul.wide.u32 	%rd102, %r106, 8;
	add.s64 	%rd103, %rd3, %rd102;
	ld.global.f64 	%fd252, [%rd103];
	add.s64 	%rd104, %rd1, %rd102;
	ld.global.f64 	%fd253, [%rd104+8];
	add.s64 	%rd105, %rd2, %rd102;
	ld.global.f64 	%fd254, [%rd105];
	fma.rn.f64 	%fd255, %fd252, %fd253, %fd254;
	st.global.f64 	[%rd104], %fd255;
	add.s32 	%r89, %r106, -1;
	mul.wide.u32 	%rd106, %r89, 8;
	add.s64 	%rd107, %rd3, %rd106;
	ld.global.f64 	%fd256, [%rd107];
	add.s64 	%rd108, %rd2, %rd106;
	ld.global.f64 	%fd257, [%rd108];
	fma.rn.f64 	%fd258, %fd256, %fd255, %fd257;
	add.s64 	%rd109, %rd1, %rd106;
	st.global.f64 	[%rd109], %fd258;
	add.s32 	%r106, %r106, -2;
$L__BB2_36:
	and.b32  	%r90, %r24, 1;
	setp.eq.b32 	%p56, %r90, 1;
	not.pred 	%p57, %p56;
	@%p57 bra 	$L__BB2_38;
	mul.wide.u32 	%rd110, %r106, 8;
	add.s64 	%rd111, %rd3, %rd110;
	ld.global.f64 	%fd259, [%rd111];
	add.s64 	%rd112, %rd1, %rd110;
	ld.global.f64 	%fd260, [%rd112+8];
	add.s64 	%rd113, %rd2, %rd110;
	ld.global.f64 	%fd261, [%rd113];
	fma.rn.f64 	%fd262, %fd259, %fd260, %fd261;
	st.global.f64 	[%rd112], %fd262;
$L__BB2_38:
	ret;

}
	// .globl	_ZN3cub18CUB_300001_SM_10006detail11EmptyKernelIvEEvv
.visible .entry _ZN3cub18CUB_300001_SM_10006detail11EmptyKernelIvEEvv()
{


	ret;

}
	// .globl	_ZN3cub18CUB_300001_SM_10006detail8for_each13static_kernelINS2_12policy_hub_t12policy_500_tEmN6thrust24THRUST_300001_SM_1000_NS8cuda_cub20__uninitialized_fill7functorINS7_10device_ptrIdEEdEEEEvT0_T1_
.visible .entry _ZN3cub18CUB_300001_SM_10006detail8for_each13static_kernelINS2_12policy_hub_t12policy_500_tEmN6thrust24THRUST_300001_SM_1000_NS8cuda_cub20__uninitialized_fill7functorINS7_10device_ptrIdEEdEEEEvT0_T1_(
	.param .u64 _ZN3cub18CUB_300001_SM_10006detail8for_each13static_kernelINS2_12policy_hub_t12policy_500_tEmN6thrust24THRUST_300001_SM_1000_NS8cuda_cub20__uninitialized_fill7functorINS7_10device_ptrIdEEdEEEEvT0_T1__param_0,
	.param .align 8 .b8 _ZN3cub18CUB_300001_SM_10006detail8for_each13static_kernelINS2_12policy_hub_t12policy_500_tEmN6thrust24THRUST_300001_SM_1000_NS8cuda_cub20__uninitialized_fill7functorINS7_10device_ptrIdEEdEEEEvT0_T1__param_1[16]
)
.maxntid 256
{
	.reg .pred 	%p<4>;
	.reg .b32 	%r<5>;
	.reg .b64 	%rd<16>;
	.reg .b64 	%fd<3>;

	ld.param.f64 	%fd2, [_ZN3cub18CUB_300001_SM_10006detail8for_each13static_kernelINS2_12policy_hub_t12policy_500_tEmN6thrust24THRUST_300001_SM_1000_NS8cuda_cub20__uninitialized_fill7functorINS7_10device_ptrIdEEdEEEEvT0_T1__param_1+8];
	ld.param.u64 	%rd4, [_ZN3cub18CUB_300001_SM_10006detail8for_each13static_kernelINS2_12policy_hub_t12policy_500_tEmN6thrust24THRUST_300001_SM_1000_NS8cuda_cub20__uninitialized_fill7functorINS7_10device_ptrIdEEdEEEEvT0_T1__param_1];
	ld.param.u64 	%rd5, [_ZN3cub18CUB_300001_SM_10006detail8for_each13static_kernelINS2_12policy_hub_t12policy_500_tEmN6thrust24THRUST_300001_SM_1000_NS8cuda_cub20__uninitialized_fill7functorINS7_10device_ptrIdEEdEEEEvT0_T1__param_0];
	mov.u32 	%r2, %ctaid.x;
	mul.wide.u32 	%rd1, %r2, 512;
	sub.s64 	%rd2, %rd5, %rd1;
	setp.lt.u64 	%p1, %rd2, 512;
	@%p1 bra 	$L__BB4_2;
	mov.u32 	%r4, %tid.x;
	cvta.to.global.u64 	%rd11, %rd4;
	cvt.u64.u32 	%rd12, %r4;
	add.s64 	%rd13, %rd1, %rd12;
	shl.b64 	%rd14, %rd13, 3;
	add.s64 	%rd15, %rd11, %rd14;
	st.global.f64 	[%rd15], %fd2;
	st.global.f64 	[%rd15+2048], %fd2;
	bra.uni 	$L__BB4_6;
$L__BB4_2:
	cvta.to.global.u64 	%rd6, %rd4;
	mov.u32 	%r1, %tid.x;
	cvt.u64.u32 	%rd7, %r1;
	setp.le.u64 	%p2, %rd2, %rd7;
	add.s64 	%rd8, %rd1, %rd7;
	shl.b64 	%rd9, %rd8, 3;
	add.s64 	%rd3, %rd6, %rd9;
	@%p2 bra 	$L__BB4_4;
	st.global.f64 	[%rd3], %fd2;
$L__BB4_4:
	add.s32 	%r3, %r1, 256;
	cvt.u64.u32 	%rd10, %r3;
	setp.le.u64 	%p3, %rd2, %rd10;
	@%p3 bra 	$L__BB4_6;
	st.global.f64 	[%rd3+2048], %fd2;
$L__BB4_6:
	ret;

}
	// .globl	_ZN3cub18CUB_300001_SM_10006detail8for_each13static_kernelINS2_12policy_hub_t12policy_500_tElN6thrust24THRUST_300001_SM_1000_NS8cuda_cub6__fill7functorINS7_6detail15normal_iteratorINS7_10device_ptrIdEEEEiEEEEvT0_T1_
.visible .entry _ZN3cub18CUB_300001_SM_10006detail8for_each13static_kernelINS2_12policy_hub_t12policy_500_tElN6thrust24THRUST_300001_SM_1000_NS8cuda_cub6__fill7functorINS7_6detail15normal_iteratorINS7_10device_ptrIdEEEEiEEEEvT0_T1_(
	.param .u64 _ZN3cub18CUB_300001_SM_10006detail8for_each13static_kernelINS2_12policy_hub_t12policy_500_tElN6thrust24THRUST_300001_SM_1000_NS8cuda_cub6__fill7functorINS7_6detail15normal_iteratorINS7_10device_ptrIdEEEEiEEEEvT0_T1__param_0,
	.param .align 8 .b8 _ZN3cub18CUB_300001_SM_10006detail8for_each13static_kernelINS2_12policy_hub_t12policy_500_tElN6thrust24THRUST_300001_SM_1000_NS8cuda_cub6__fill7functorINS7_6detail15normal_iteratorINS7_10device_ptrIdEEEEiEEEEvT0_T1__param_1[16]
)
.maxntid 256
{
	.reg .pred 	%p<4>;
	.reg .b16 	%rs<5>;
	.reg .b32 	%r<11>;
	.reg .b64 	%rd<17>;
	.reg .b64 	%fd<3>;

	ld.param.u32 	%r2, [_ZN3cub18CUB_300001_SM_10006detail8for_each13static_kernelINS2_12policy_hub_t12policy_500_tElN6thrust24THRUST_300001_SM_1000_NS8cuda_cub6__fill7functorINS7_6detail15normal_iteratorINS7_10device_ptrIdEEEEiEEEEvT0_T1__param_1+8];
	ld.param.u64 	%rd5, [_ZN3cub18CUB_300001_SM_10006detail8for_each13static_kernelINS2_12policy_hub_t12policy_500_tElN6thrust24THRUST_300001_SM_1000_NS8cuda_cub6__fill7functorINS7_6detail15normal_iteratorINS7_10device_ptrIdEEEEiEEEEvT0_T1__param_1];
	ld.param.u64 	%rd6, [_ZN3cub18CUB_300001_SM_10006detail8for_each13static_kernelINS2_12policy_hub_t12policy_500_tElN6thrust24THRUST_300001_SM_1000_NS8cuda_cub6__fill7functorINS7_6detail15normal_iteratorINS7_10device_ptrIdEEEEiEEEEvT0_T1__param_0];
	mov.u32 	%r8, %ctaid.x;
	mul.wide.u32 	%rd1, %r8, 512;
	sub.s64 	%rd2, %rd6, %rd1;
	setp.lt.s64 	%p1, %rd2, 512;
	@%p1 bra 	$L__BB5_2;
	cvt.rn.f64.s32 	%fd2, %r2;
	mov.u32 	%r10, %tid.x;
	cvta.to.global.u64 	%rd12, %rd5;
	cvt.u64.u32 	%rd13, %r10;
	add.s64 	%rd14, %rd1, %rd13;
	shl.b64 	%rd15, %rd14, 3;
	add.s64 	%rd16, %rd12, %rd15;
	st.global.f64 	[%rd16], %fd2;
	st.global.f64 	[%rd16+2048], %fd2;
	bra.uni 	$L__BB5_6;
$L__BB5_2:
	cvta.to.global.u64 	%rd7, %rd5;
	mov.u32 	%r1, %tid.x;
	cvt.s64.s32 	%rd3, %rd2;
	cvt.rn.f64.s32 	%fd1, %r2;
	cvt.u64.u32 	%rd8, %r1;
	setp.le.s64 	%p2, %rd3, %rd8;
	add.s64 	%rd9, %rd1, %rd8;
	shl.b64 	%rd10, %rd9, 3;
	add.s64 	%rd4, %rd7, %rd10;
	@%p2 bra 	$L__BB5_4;
	st.global.f64 	[%rd4], %fd1;
$L__BB5_4:
	add.s32 	%r9, %r1, 256;
	cvt.u64.u32 	%rd11, %r9;
	setp.le.s64 	%p3, %rd3, %rd11;
	@%p3 bra 	$L__BB5_6;
	st.global.f64 	[%rd4+2048], %fd1;
$L__BB5_6:
	ret;

}
	// .globl	_ZN3cub18CUB_300001_SM_10006detail8for_each13static_kernelINS2_12policy_hub_t12policy_500_tElN6thrust24THRUST_300001_SM_1000_NS8cuda_cub20__uninitialized_copy7functorINS7_6detail15normal_iteratorINS7_10device_ptrIdEEEENS7_7pointerIdNS8_3tagENS7_11use_defaultESI_EEEEEEvT0_T1_
.visible .entry _ZN3cub18CUB_300001_SM_10006detail8for_each13static_kernelINS2_12policy_hub_t12policy_500_tElN6thrust24THRUST_300001_SM_1000_NS8cuda_cub20__uninitialized_copy7functorINS7_6detail15normal_iteratorINS7_10device_ptrIdEEEENS7_7pointerIdNS8_3tagENS7_11use_defaultESI_EEEEEEvT0_T1_(
	.param .u64 _ZN3cub18CUB_300001_SM_10006detail8for_each13static_kernelINS2_12policy_hub_t12policy_500_tElN6thrust24THRUST_300001_SM_1000_NS8cuda_cub20__uninitialized_copy7functorINS7_6detail15normal_iteratorINS7_10device_ptrIdEEEENS7_7pointerIdNS8_3tagENS7_11use_defaultESI_EEEEEEvT0_T1__param_0,
	.param .align 8 .b8 _ZN3cub18CUB_300001_SM_10006detail8for_each13static_kernelINS2_12policy_hub_t12policy_500_tElN6thrust24THRUST_300001_SM_1000_NS8cuda_cub20__uninitialized_copy7functorINS7_6detail15normal_iteratorINS7_10device_ptrIdEEEENS7_7pointerIdNS8_3tagENS7_11use_defaultESI_EEEEEEvT0_T1__param_1[16]
)
.maxntid 256
{
	.reg .pred 	%p<4>;
	.reg .b32 	%r<6>;
	.reg .b64 	%rd<26>;
	.reg .b64 	%fd<5>;

	ld.param.u64 	%rd8, [_ZN3cub18CUB_300001_SM_10006detail8for_each13static_kernelINS2_12policy_hub_t12policy_500_tElN6thrust24THRUST_300001_SM_1000_NS8cuda_cub20__uninitialized_copy7functorINS7_6detail15normal_iteratorINS7_10device_ptrIdEEEENS7_7pointerIdNS8_3tagENS7_11use_defaultESI_EEEEEEvT0_T1__param_1+8];
	ld.param.u64 	%rd7, [_ZN3cub18CUB_300001_SM_10006detail8for_each13static_kernelINS2_12policy_hub_t12policy_500_tElN6thrust24THRUST_300001_SM_1000_NS8cuda_cub20__uninitialized_copy7functorINS7_6detail15normal_iteratorINS7_10device_ptrIdEEEENS7_7pointerIdNS8_3tagENS7_11use_defaultESI_EEEEEEvT0_T1__param_1];
	ld.param.u64 	%rd9, [_ZN3cub18CUB_300001_SM_10006detail8for_each13static_kernelINS2_12policy_hub_t12policy_500_tElN6thrust24THRUST_300001_SM_1000_NS8cuda_cub20__uninitialized_copy7functorINS7_6detail15normal_iteratorINS7_10device_ptrIdEEEENS7_7pointerIdNS8_3tagENS7_11use_defaultESI_EEEEEEvT0_T1__param_0];
	mov.u32 	%r1, %ctaid.x;
	mul.wide.u32 	%rd1, %r1, 512;
	sub.s64 	%rd2, %rd9, %rd1;
	setp.lt.s64 	%p1, %rd2, 512;
	@%p1 bra 	$L__BB6_2;
	mov.u32 	%r5, %tid.x;
	cvta.to.global.u64 	%rd19, %rd8;
	cvta.to.global.u64 	%rd20, %rd7;
	cvt.u64.u32 	%rd21, %r5;
	add.s64 	%rd22, %rd1, %rd21;
	shl.b64 	%rd23, %rd22, 3;
	add.s64 	%rd24, %rd20, %rd23;
	add.s64 	%rd25, %rd19, %rd23;
	ld.global.f64 	%fd3, [%rd24];
	st.global.f64 	[%rd25], %fd3;
	ld.global.f64 	%fd4, [%rd24+2048];
	st.global.f64 	[%rd25+2048], %fd4;
	bra.uni 	$L__BB6_6;
$L__BB6_2:
	cvta.to.global.u64 	%rd3, %rd7;
	cvta.to.global.u64 	%rd4, %rd8;
	mov.u32 	%r2, %tid.x;
	cvt.s64.s32 	%rd5, %rd2;
	cvt.u64.u32 	%rd6, %r2;
	setp.le.s64 	%p2, %rd5, %rd6;
	@%p2 bra 	$L__BB6_4;
	add.s64 	%rd10, %rd1, %rd6;
	shl.b64 	%rd11, %rd10, 3;
	add.s64 	%rd12, %rd3, %rd11;
	add.s64 	%rd13, %rd4, %rd11;
	ld.global.f64 	%fd1, [%rd12];
	st.global.f64 	[%rd13], %fd1;
$L__BB6_4:
	cvt.u32.u64 	%r3, %rd6;
	add.s32 	%r4, %r3, 256;
	cvt.u64.u32 	%rd14, %r4;
	setp.le.s64 	%p3, %rd5, %rd14;
	@%p3 bra 	$L__BB6_6;
	add.s64 	%rd15, %rd1, %rd6;
	shl.b64 	%rd16, %rd15, 3;
	add.s64 	%rd17, %rd3, %rd16;
	add.s64 	%rd18, %rd4, %rd16;
	ld.global.f64 	%fd2, [%rd17+2048];
	st.global.f64 	[%rd18+2048], %fd2;
$L__BB6_6:
	ret;

}
.func  (.param .b64 func_retval0) __internal_accurate_pow(
	.param .b64 __internal_accurate_pow_param_0
)
{
	.reg .pred 	%p<8>;
	.reg .b32 	%r<49>;
	.reg .b32 	%f<3>;
	.reg .b64 	%fd<109>;

	ld.param.f64 	%fd10, [__internal_accurate_pow_param_0];
	{
	.reg .b32 %temp; 
	mov.b64 	{%temp, %r46}, %fd10;
	}
	{
	.reg .b32 %temp; 
	mov.b64 	{%r45, %temp}, %fd10;
	}
	shr.u32 	%r47, %r46, 20;
	setp.gt.u32 	%p1, %r46, 1048575;
	@%p1 bra 	$L__BB7_2;
	mul.f64 	%fd11, %fd10, 0d4350000000000000;
	{
	.reg .b32 %temp; 
	mov.b64 	{%temp, %r46}, %fd11;
	}
	{
	.reg .b32 %temp; 
	mov.b64 	{%r45, %temp}, %fd11;
	}
	shr.u32 	%r16, %r46, 20;
	add.s32 	%r47, %r16, -54;
$L__BB7_2:
	add.s32 	%r48, %r47, -1023;
	and.b32  	%r17, %r46, -2146435073;
	or.b32  	%r18, %r17, 1072693248;
	mov.b64 	%fd107, {%r45, %r18};
	setp.lt.u32 	%p2, %r18, 1073127583;
	@%p2 bra 	$L__BB7_4;
	{
	.reg .b32 %temp; 
	mov.b64 	{%r19, %temp}, %fd107;
	}
	{
	.reg .b32 %temp; 
	mov.b64 	{%temp, %r20}, %fd107;
	}
	add.s32 	%r21, %r20, -1048576;
	mov.b64 	%fd107, {%r19, %r21};
	add.s32 	%r48, %r47, -1022;
$L__BB7_4:
	add.f64 	%fd12, %fd107, 0dBFF0000000000000;
	add.f64 	%fd13, %fd107, 0d3FF0000000000000;
	rcp.approx.ftz.f64 	%fd14, %fd13;
	neg.f64 	%fd15, %fd13;
	fma.rn.f64 	%fd16, %fd15, %fd14, 0d3FF0000000000000;
	fma.rn.f64 	%fd17, %fd16, %fd16, %fd16;
	fma.rn.f64 	%fd18, %fd17, %fd14, %fd14;
	mul.f64 	%fd19, %fd12, %fd18;
	fma.rn.f64 	%fd20, %fd12, %fd18, %fd19;
	mul.f64 	%fd21, %fd20, %fd20;
	fma.rn.f64 	%fd22, %fd21, 0d3EB0F5FF7D2CAFE2, 0d3ED0F5D241AD3B5A;
	fma.rn.f64 	%fd23, %fd22, %fd21, 0d3EF3B20A75488A3F;
	fma.rn.f64 	%fd24, %fd23, %fd21, 0d3F1745CDE4FAECD5;
	fma.rn.f64 	%fd25, %fd24, %fd21, 0d3F3C71C7258A578B;
	fma.rn.f64 	%fd26, %fd25, %fd21, 0d3F6249249242B910;
	fma.rn.f64 	%fd27, %fd26, %fd21, 0d3F89999999999DFB;
	sub.f64 	%fd28, %fd12, %fd20;
	add.f64 	%fd29, %fd28, %fd28;
	neg.f64 	%fd30, %fd20;
	fma.rn.f64 	%fd31, %fd30, %fd12, %fd29;
	mul.f64 	%fd32, %fd18, %fd31;
	fma.rn.f64 	%fd33, %fd21, %fd27, 0d3FB5555555555555;
	mov.f64 	%fd34, 0d3FB5555555555555;
	sub.f64 	%fd35, %fd34, %fd33;
	fma.rn.f64 	%fd36, %fd21, %fd27, %fd35;
	add.f64 	%fd37, %fd36, 0dBC46A4CB00B9E7B0;
	add.f64 	%fd38, %fd33, %fd37;
	sub.f64 	%fd39, %fd33, %fd38;
	add.f64 	%fd40, %fd37, %fd39;
	mul.rn.f64 	%fd41, %fd20, %fd20;
	neg.f64 	%fd42, %fd41;
	fma.rn.f64 	%fd43, %fd20, %fd20, %fd42;
	{
	.reg .b32 %temp; 
	mov.b64 	{%r22, %temp}, %fd32;
	}
	{
	.reg .b32 %temp; 
	mov.b64 	{%temp, %r23}, %fd32;
	}
	add.s32 	%r24, %r23, 1048576;
	mov.b64 	%fd44, {%r22, %r24};
	fma.rn.f64 	%fd45, %fd20, %fd44, %fd43;
	mul.rn.f64 	%fd46, %fd41, %fd20;
	neg.f64 	%fd47, %fd46;
	fma.rn.f64 	%fd48, %fd41, %fd20, %fd47;
	fma.rn.f64 	%fd49, %fd41, %fd32, %fd48;
	fma.rn.f64 	%fd50, %fd45, %fd20, %fd49;
	mul.rn.f64 	%fd51, %fd38, %fd46;
	neg.f64 	%fd52, %fd51;
	fma.rn.f64 	%fd53, %fd38, %fd46, %fd52;
	fma.rn.f64 	%fd54, %fd38, %fd50, %fd53;
	fma.rn.f64 	%fd55, %fd40, %fd46, %fd54;
	add.f64 	%fd56, %fd51, %fd55;
	sub.f64 	%fd57, %fd51, %fd56;
	add.f64 	%fd58, %fd55, %fd57;
	add.f64 	%fd59, %fd20, %fd56;
	sub.f64 	%fd60, %fd20, %fd59;
	add.f64 	%fd61, %fd56, %fd60;
	add.f64 	%fd62, %fd58, %fd61;
	add.f64 	%fd63, %fd32, %fd62;
	add.f64 	%fd64, %fd59, %fd63;
	sub.f64 	%fd65, %fd59, %fd64;
	add.f64 	%fd66, %fd63, %fd65;
	xor.b32  	%r25, %r48, -2147483648;
	mov.b32 	%r26, 1127219200;
	mov.b64 	%fd67, {%r25, %r26};
	mov.b32 	%r27, -2147483648;
	mov.b64 	%fd68, {%r27, %r26};
	sub.f64 	%fd69, %fd67, %fd68;
	fma.rn.f64 	%fd70, %fd69, 0d3FE62E42FEFA39EF, %fd64;
	fma.rn.f64 	%fd71, %fd69, 0dBFE62E42FEFA39EF, %fd70;
	sub.f64 	%fd72, %fd71, %fd64;
	sub.f64 	%fd73, %fd66, %fd72;
	fma.rn.f64 	%fd74, %fd69, 0d3C7ABC9E3B39803F, %fd73;
	add.f64 	%fd75, %fd70, %fd74;
	sub.f64 	%fd76, %fd70, %fd75;
	add.f64 	%fd77, %fd74, %fd76;
	mov.f64 	%fd78, 0d4000000000000000;
	{
	.reg .b32 %temp; 
	mov.b64 	{%temp, %r28}, %fd78;
	}
	{
	.reg .b32 %temp; 
	mov.b64 	{%r29, %temp}, %fd78;
	}
	shl.b32 	%r30, %r28, 1;
	setp.gt.u32 	%p3, %r30, -33554433;
	and.b32  	%r31, %r28, -15728641;
	selp.b32 	%r32, %r31, %r28, %p3;
	mov.b64 	%fd79, {%r29, %r32};
	mul.rn.f64 	%fd80, %fd75, %fd79;
	neg.f64 	%fd81, %fd80;
	fma.rn.f64 	%fd82, %fd75, %fd79, %fd81;
	fma.rn.f64 	%fd83, %fd77, %fd79, %fd82;
	add.f64 	%fd4, %fd80, %fd83;
	sub.f64 	%fd84, %fd80, %fd4;
	add.f64 	%fd5, %fd83, %fd84;
	fma.rn.f64 	%fd85, %fd4, 0d3FF71547652B82FE, 0d4338000000000000;
	{
	.reg .b32 %temp; 
	mov.b64 	{%r13, %temp}, %fd85;
	}
	mov.f64 	%fd86, 0dC338000000000000;
	add.rn.f64 	%fd87, %fd85, %fd86;
	fma.rn.f64 	%fd88, %fd87, 0dBFE62E42FEFA39EF, %fd4;
	fma.rn.f64 	%fd89, %fd87, 0dBC7ABC9E3B39803F, %fd88;
	fma.rn.f64 	%fd90, %fd89, 0d3E5ADE1569CE2BDF, 0d3E928AF3FCA213EA;
	fma.rn.f64 	%fd91, %fd90, %fd89, 0d3EC71DEE62401315;
	fma.rn.f64 	%fd92, %fd91, %fd89, 0d3EFA01997C89EB71;
	fma.rn.f64 	%fd93, %fd92, %fd89, 0d3F2A01A014761F65;
	fma.rn.f64 	%fd94, %fd93, %fd89, 0d3F56C16C1852B7AF;
	fma.rn.f64 	%fd95, %fd94, %fd89, 0d3F81111111122322;
	fma.rn.f64 	%fd96, %fd95, %fd89, 0d3FA55555555502A1;
	fma.rn.f64 	%fd97, %fd96, %fd89, 0d3FC5555555555511;
	fma.rn.f64 	%fd98, %fd97, %fd89, 0d3FE000000000000B;
	fma.rn.f64 	%fd99, %fd98, %fd89, 0d3FF0000000000000;
	fma.rn.f64 	%fd100, %fd99, %fd89, 0d3FF0000000000000;
	{
	.reg .b32 %temp; 
	mov.b64 	{%r14, %temp}, %fd100;
	}
	{
	.reg .b32 %temp; 
	mov.b64 	{%temp, %r15}, %fd100;
	}
	shl.b32 	%r33, %r13, 20;
	add.s32 	%r34, %r33, %r15;
	mov.b64 	%fd108, {%r14, %r34};
	{
	.reg .b32 %temp; 
	mov.b64 	{%temp, %r35}, %fd4;
	}
	mov.b32 	%f2, %r35;
	abs.f32 	%f1, %f2;
	setp.lt.f32 	%p4, %f1, 0f4086232B;
	@%p4 bra 	$L__BB7_7;
	setp.lt.f64 	%p5, %fd4, 0d0000000000000000;
	add.f64 	%fd101, %fd4, 0d7FF0000000000000;
	selp.f64 	%fd108, 0d0000000000000000, %fd101, %p5;
	setp.geu.f32 	%p6, %f1, 0f40874800;
	@%p6 bra 	$L__BB7_7;
	shr.u32 	%r36, %r13, 31;
	add.s32 	%r37, %r13, %r36;
	shr.s32 	%r38, %r37, 1;
	shl.b32 	%r39, %r38, 20;
	add.s32 	%r40, %r15, %r39;
	mov.b64 	%fd102, {%r14, %r40};
	sub.s32 	%r41, %r13, %r38;
	shl.b32 	%r42, %r41, 20;
	add.s32 	%r43, %r42, 1072693248;
	mov.b32 	%r44, 0;
	mov.b64 	%fd103, {%r44, %r43};
	mul.f64 	%fd108, %fd103, %fd102;
$L__BB7_7:
	abs.f64 	%fd104, %fd108;
	setp.eq.f64 	%p7, %fd104, 0d7FF0000000000000;
	fma.rn.f64 	%fd105, %fd108, %fd5, %fd108;
	selp.f64 	%fd106, %fd108, %fd105, %p7;
	st.param.f64 	[func_retval0], %fd106;
	ret;

}


// ===== COMPILED SASS (sm_100) =====

	.target	sm_100

	.elftype	@"ET_EXEC"


//--------------------- .note.nv.tkinfo           --------------------------
	.section	.note.nv.tkinfo,"",@"SHT_NOTE"
	.sectionflags	@"SHF_NOTE_NV_TKINFO"
	.tkinfo
        /*0018*/ 	.word	0x00000002
        /*0030*/ 	.string	""
        /*0030*/ 	.string	"ptxas"
        /*0030*/ 	.string	"Cuda compilation tools, release 13.0, V13.0.88"
        /*0030*/ 	.string	"Build cuda_13.0.r13.0/compiler.36424714_0"
        /*0030*/ 	.string	"-arch sm_100 -m 64 "



//--------------------- .note.nv.cuinfo           --------------------------
	.section	.note.nv.cuinfo,"",@"SHT_NOTE"
	.sectionflags	@"SHF_NOTE_NV_CUINFO"
        /*0018*/ 	.short	0x0002
        /*001a*/ 	.short	0x0064
        /*001c*/ 	.short	0x0082
	.zero		2


//--------------------- .nv.info                  --------------------------
	.section	.nv.info,"",@"SHT_CUDA_INFO"
	.align	4


	//----- nvinfo : EIATTR_REGCOUNT
	.align		4
        /*0000*/ 	.byte	0x04, 0x2f
        /*0002*/ 	.short	(.L_55 - .L_54)
	.align		4
.L_54:
        /*0004*/ 	.word	index@(_Z5NbodyP4Bodyi)
        /*0008*/ 	.word	0x00000022


	//----- nvinfo : EIATTR_FRAME_SIZE
	.align		4
.L_55:
        /*000c*/ 	.byte	0x04, 0x11
        /*000e*/ 	.short	(.L_57 - .L_56)
	.align		4
.L_56:
        /*0010*/ 	.word	index@($__internal_3_$__cuda_sm3x_div_rn_noftz_f32_slowpath)
        /*0014*/ 	.word	0x00000000


	//----- nvinfo : EIATTR_FRAME_SIZE
	.align		4
.L_57:
        /*0018*/ 	.byte	0x04, 0x11
        /*001a*/ 	.short	(.L_59 - .L_58)
	.align		4
.L_58:
        /*001c*/ 	.word	index@($__internal_2_$__cuda_sm20_sqrt_rn_f32_slowpath)
        /*0020*/ 	.word	0x00000000


	//----- nvinfo : EIATTR_FRAME_SIZE
	.align		4
.L_59:
        /*0024*/ 	.byte	0x04, 0x11
        /*0026*/ 	.short	(.L_61 - .L_60)
	.align		4
.L_60:
        /*0028*/ 	.word	index@(_Z5NbodyP4Bodyi)
        /*002c*/ 	.word	0x00000000


	//----- nvinfo : EIATTR_REGCOUNT
	.align		4
.L_61:
        /*0030*/ 	.byte	0x04, 0x2f
        /*0032*/ 	.short	(.L_63 - .L_62)
	.align		4
.L_62:
        /*0034*/ 	.word	index@(_Z4yavnddPd)
        /*0038*/ 	.word	0x00000020


	//----- nvinfo : EIATTR_FRAME_SIZE
	.align		4
.L_63:
        /*003c*/ 	.byte	0x04, 0x11
        /*003e*/ 	.short	(.L_65 - .L_64)
	.align		4
.L_64:
        /*0040*/ 	.word	index@($_Z4yavnddPd$__internal_accurate_pow)
        /*0044*/ 	.word	0x00000000


	//----- nvinfo : EIATTR_FRAME_SIZE
	.align		4
.L_65:
        /*0048*/ 	.byte	0x04, 0x11
        /*004a*/ 	.short	(.L_67 - .L_66)
	.align		4
.L_66:
        /*004c*/ 	.word	index@($__internal_1_$__cuda_sm20_div_rn_f64_full)
        /*0050*/ 	.word	0x00000000


	//----- nvinfo : EIATTR_FRAME_SIZE
	.align		4
.L_67:
        /*0054*/ 	.byte	0x04, 0x11
        /*0056*/ 	.short	(.L_69 - .L_68)
	.align		4
.L_68:
        /*0058*/ 	.word	index@(_Z4yavnddPd)
        /*005c*/ 	.word	0x00000000


	//----- nvinfo : EIATTR_REGCOUNT
	.align		4
.L_69:
        /*0060*/ 	.byte	0x04, 0x2f
        /*0062*/ 	.short	(.L_71 - .L_70)
	.align		4
.L_70:
        /*0064*/ 	.word	index@(_Z6neyavndddPdS_S_)
        /*0068*/ 	.word	0x00000030


	//----- nvinfo : EIATTR_FRAME_SIZE
	.align		4
.L_71:
        /*006c*/ 	.byte	0x04, 0x11
        /*006e*/ 	.short	(.L_73 - .L_72)
	.align		4
.L_72:
        /*0070*/ 	.word	index@($_Z6neyavndddPdS_S_$__internal_accurate_pow)
        /*0074*/ 	.word	0x00000000


	//----- nvinfo : EIATTR_FRAME_SIZE
	.align		4
.L_73:
        /*0078*/ 	.byte	0x04, 0x11
        /*007a*/ 	.short	(.L_75 - .L_74)
	.align		4
.L_74:
        /*007c*/ 	.word	index@($__internal_0_$__cuda_sm20_div_rn_f64_full)
        /*0080*/ 	.word	0x00000000


	//----- nvinfo : EIATTR_FRAME_SIZE
	.align		4
.L_75:
        /*0084*/ 	.byte	0x04, 0x11
        /*0086*/ 	.short	(.L_77 - .L_76)
	.align		4
.L_76:
        /*0088*/ 	.word	index@(_Z6neyavndddPdS_S_)
        /*008c*/ 	.word	0x00000000


	//----- nvinfo : EIATTR_REGCOUNT
	.align		4
.L_77:
        /*0090*/ 	.byte	0x04, 0x2f
        /*0092*/ 	.short	(.L_79 - .L_78)
	.align		4
.L_78:
        /*0094*/ 	.word	index@(_ZN3cub18CUB_300001_SM_10006detail11EmptyKernelIvEEvv)
        /*0098*/ 	.word	0x00000004


	//----- nvinfo : EIATTR_FRAME_SIZE
	.align		4
.L_79:
        /*009c*/ 	.byte	0x04, 0x11
        /*009e*/ 	.short	(.L_81 - .L_80)
	.align		4
.L_80:
        /*00a0*/ 	.word	index@(_ZN3cub18CUB_300001_SM_10006detail11EmptyKernelIvEEvv)
        /*00a4*/ 	.word	0x00000000


	//----- nvinfo : EIATTR_REGCOUNT
	.align		4
.L_81:
        /*00a8*/ 	.byte	0x04, 0x2f
        /*00aa*/ 	.short	(.L_83 - .L_82)
	.align		4
.L_82:
        /*00ac*/ 	.word	index@(_ZN3cub18CUB_300001_SM_10006detail8for_each13static_kernelINS2_12policy_hub_t12policy_500_tEmN6thrust24THRUST_300001_SM_1000_NS8cuda_cub20__uninitialized_fill7functorINS7_10device_ptrIdEEdEEEEvT0_T1_)
        /*00b0*/ 	.word	0x00000009


	//----- nvinfo : EIATTR_FRAME_SIZE
	.align		4
.L_83:
        /*00b4*/ 	.byte	0x04, 0x11
        /*00b6*/ 	.short	(.L_85 - .L_84)
	.align		4
.L_84:
        /*00b8*/ 	.word	index@(_ZN3cub18CUB_300001_SM_10006detail8for_each13static_kernelINS2_12policy_hub_t12policy_500_tEmN6thrust24THRUST_300001_SM_1000_NS8cuda_cub20__uninitialized_fill7functorINS7_10device_ptrIdEEdEEEEvT0_T1_)
        /*00bc*/ 	.word	0x00000000


	//----- nvinfo : EIATTR_REGCOUNT
	.align		4
.L_85:
        /*00c0*/ 	.byte	0x04, 0x2f
        /*00c2*/ 	.short	(.L_87 - .L_86)
	.align		4
.L_86:
        /*00c4*/ 	.word	index@(_ZN3cub18CUB_300001_SM_10006detail8for_each13static_kernelINS2_12policy_hub_t12policy_500_tElN6thrust24THRUST_300001_SM_1000_NS8cuda_cub6__fill7functorINS7_6detail15normal_iteratorINS7_10device_ptrIdEEEEiEEEEvT0_T1_)
        /*00c8*/ 	.word	0x00000009


	//----- nvinfo : EIATTR_FRAME_SIZE
	.align		4
.L_87:
        /*00cc*/ 	.byte	0x04, 0x11
        /*00ce*/ 	.short	(.L_89 - .L_88)
	.align		4
.L_88:
        /*00d0*/ 	.word	index@(_ZN3cub18CUB_300001_SM_10006detail8for_each13static_kernelINS2_12policy_hub_t12policy_500_tElN6thrust24THRUST_300001_SM_1000_NS8cuda_cub6__fill7functorINS7_6detail15normal_iteratorINS7_10device_ptrIdEEEEiEEEEvT0_T1_)
        /*00d4*/ 	.word	0x00000000


	//----- nvinfo : EIATTR_REGCOUNT
	.align		4
.L_89:
        /*00d8*/ 	.byte	0x04, 0x2f
        /*00da*/ 	.short	(.L_91 - .L_90)
	.align		4
.L_90:
        /*00dc*/ 	.word	index@(_ZN3cub18CUB_300001_SM_10006detail8for_each13static_kernelINS2_12policy_hub_t12policy_500_tElN6thrust24THRUST_300001_SM_1000_NS8cuda_cub20__uninitialized_copy7functorINS7_6detail15normal_iteratorINS7_10device_ptrIdEEEENS7_7pointerIdNS8_3tagENS7_11use_defaultESI_EEEEEEvT0_T1_)
        /*00e0*/ 	.word	0x0000000c


	//----- nvinfo : EIATTR_FRAME_SIZE
	.align		4
.L_91:
        /*00e4*/ 	.byte	0x04, 0x11
        /*00e6*/ 	.short	(.L_93 - .L_92)
	.align		4
.L_92:
        /*00e8*/ 	.word	index@(_ZN3cub18CUB_300001_SM_10006detail8for_each13static_kernelINS2_12policy_hub_t12policy_500_tElN6thrust24THRUST_300001_SM_1000_NS8cuda_cub20__uninitialized_copy7functorINS7_6detail15normal_iteratorINS7_10device_ptrIdEEEENS7_7pointerIdNS8_3tagENS7_11use_defaultESI_EEEEEEvT0_T1_)
        /*00ec*/ 	.word	0x00000000


	//----- nvinfo : EIATTR_MIN_STACK_SIZE
	.align		4
.L_93:
        /*00f0*/ 	.byte	0x04, 0x12
        /*00f2*/ 	.short	(.L_95 - .L_94)
	.align		4
.L_94:
        /*00f4*/ 	.word	index@(_ZN3cub18CUB_300001_SM_10006detail8for_each13static_kernelINS2_12policy_hub_t12policy_500_tElN6thrust24THRUST_300001_SM_1000_NS8cuda_cub20__uninitialized_copy7functorINS7_6detail15normal_iteratorINS7_10device_ptrIdEEEENS7_7pointerIdNS8_3tagENS7_11use_defaultESI_EEEEEEvT0_T1_)
        /*00f8*/ 	.word	0x00000000


	//----- nvinfo : EIATTR_MIN_STACK_SIZE
	.align		4
.L_95:
        /*00fc*/ 	.byte	0x04, 0x12
        /*00fe*/ 	.short	(.L_97 - .L_96)
	.align		4
.L_96:
        /*0100*/ 	.word	index@(_ZN3cub18CUB_300001_SM_10006detail8for_each13static_kernelINS2_12policy_hub_t12policy_500_tElN6thrust24THRUST_300001_SM_1000_NS8cuda_cub6__fill7functorINS7_6detail15normal_iteratorINS7_10device_ptrIdEEEEiEEEEvT0_T1_)
        /*0104*/ 	.word	0x00000000


	//----- nvinfo : EIATTR_MIN_STACK_SIZE
	.align		4
.L_97:
        /*0108*/ 	.byte	0x04, 0x12
        /*010a*/ 	.short	(.L_99 - .L_98)
	.align		4
.L_98:
        /*010c*/ 	.word	index@(_ZN3cub18CUB_300001_SM_10006detail8for_each13static_kernelINS2_12policy_hub_t12policy_500_tEmN6thrust24THRUST_300001_SM_1000_NS8cuda_cub20__uninitialized_fill7functorINS7_10device_ptrIdEEdEEEEvT0_T1_)
        /*0110*/ 	.word	0x00000000


	//----- nvinfo : EIATTR_MIN_STACK_SIZE
	.align		4
.L_99:
        /*0114*/ 	.byte	0x04, 0x12
        /*0116*/ 	.short	(.L_101 - .L_100)
	.align		4
.L_100:
        /*0118*/ 	.word	index@(_ZN3cub18CUB_300001_SM_10006detail11EmptyKernelIvEEvv)
        /*011c*/ 	.word	0x00000000


	//----- nvinfo : EIATTR_MIN_STACK_SIZE
	.align		4
.L_101:
        /*0120*/ 	.byte	0x04, 0x12
        /*0122*/ 	.short	(.L_103 - .L_102)
	.align		4
.L_102:
        /*0124*/ 	.word	index@(_Z6neyavndddPdS_S_)
        /*0128*/ 	.word	0x00000000


	//----- nvinfo : EIATTR_MIN_STACK_SIZE
	.align		4
.L_103:
        /*012c*/ 	.byte	0x04, 0x12
        /*012e*/ 	.short	(.L_105 - .L_104)
	.align		4
.L_104:
        /*0130*/ 	.word	index@(_Z4yavnddPd)
        /*0134*/ 	.word	0x00000000


	//----- nvinfo : EIATTR_MIN_STACK_SIZE
	.align		4
.L_105:
        /*0138*/ 	.byte	0x04, 0x12
        /*013a*/ 	.short	(.L_107 - .L_106)
	.align		4
.L_106:
        /*013c*/ 	.word	index@(_Z5NbodyP4Bodyi)
        /*0140*/ 	.word	0x00000000
.L_107:


//--------------------- .nv.compat                --------------------------
	.section	.nv.compat,"",@"SHT_CUDA_COMPAT_INFO"
	.align	4
        /*0000*/ 	.byte	0x02, 0x09, 0x00, 0x00, 0x02, 0x02, 0x01, 0x00, 0x02, 0x05, 0x05, 0x00, 0x03, 0x07, 0x01, 0x01
        /*0010*/ 	.byte	0x02, 0x03, 0x00, 0x00, 0x02, 0x06, 0x01, 0x00, 0x04, 0x0b, 0x08, 0x00, 0x01, 0x00, 0x00, 0x00
        /*0020*/ 	.byte	0x00, 0x00, 0x00, 0x00


//--------------------- .nv.info._ZN3cub18CUB_300001_SM_10006detail8for_each13static_kernelINS2_12policy_hub_t12policy_500_tElN6thrust24THRUST_300001_SM_1000_NS8cuda_cub20__uninitialized_copy7functorINS7_6detail15normal_iteratorINS7_10device_ptrIdEEEENS7_7pointerIdNS8_3tagENS7_11use_defaultESI_EEEEEEvT0_T1_ --------------------------
	.section	.nv.info._ZN3cub18CUB_300001_SM_10006detail8for_each13static_kernelINS2_12policy_hub_t12policy_500_tElN6thrust24THRUST_300001_SM_1000_NS8cuda_cub20__uninitialized_copy7functorINS7_6detail15normal_iteratorINS7_10device_ptrIdEEEENS7_7pointerIdNS8_3tagENS7_11use_defaultESI_EEEEEEvT0_T1_,"",@"SHT_CUDA_INFO"
	.sectionflags	@""
	.align	4


	//----- nvinfo : EIATTR_CUDA_API_VERSION
	.align		4
        /*0000*/ 	.byte	0x04, 0x37
        /*0002*/ 	.short	(.L_109 - .L_108)
.L_108:
        /*0004*/ 	.word	0x00000082


	//----- nvinfo : EIATTR_KPARAM_INFO
	.align		4
.L_109:
        /*0008*/ 	.byte	0x04, 0x17
        /*000a*/ 	.short	(.L_111 - .L_110)
.L_110:
        /*000c*/ 	.word	0x00000000
        /*0010*/ 	.short	0x0001
        /*0012*/ 	.short	0x0008
        /*0014*/ 	.byte	0x00, 0xf0, 0x41, 0x00


	//----- nvinfo : EIATTR_KPARAM_INFO
	.align		4
.L_111:
        /*0018*/ 	.byte	0x04, 0x17
        /*001a*/ 	.short	(.L_113 - .L_112)
.L_112:
        /*001c*/ 	.word	0x00000000
        /*0020*/ 	.short	0x0000
        /*0022*/ 	.short	0x0000
        /*0024*/ 	.byte	0x00, 0xf0, 0x21, 0x00


	//----- nvinfo : EIATTR_SPARSE_MMA_MASK
	.align		4
.L_113:
        /*0028*/ 	.byte	0x03, 0x50
        /*002a*/ 	.short	0x0000


	//----- nvinfo : EIATTR_MAXREG_COUNT
	.align		4
        /*002c*/ 	.byte	0x03, 0x1b
        /*002e*/ 	.short	0x00ff


	//----- nvinfo : EIATTR_MERCURY_ISA_VERSION
	.align		4
        /*0030*/ 	.byte	0x03, 0x5f
        /*0032*/ 	.short	0x0101


	//----- nvinfo : EIATTR_VRC_CTA_INIT_COUNT
	.align		4
        /*0034*/ 	.byte	0x02, 0x4a
	.zero		1
	.zero		1


	//----- nvinfo : EIATTR_EXIT_INSTR_OFFSETS
	.align		4
        /*0038*/ 	.byte	0x04, 0x1c
        /*003a*/ 	.short	(.L_115 - .L_114)


	//   ....[0]....
.L_114:
        /*003c*/ 	.word	0x00000190


	//   ....[1]....
        /*0040*/ 	.word	0x00000320


	//   ....[2]....
        /*0044*/ 	.word	0x000003f0


	//----- nvinfo : EIATTR_MAX_THREADS
	.align		4
.L_115:
        /*0048*/ 	.byte	0x04, 0x05
        /*004a*/ 	.short	(.L_117 - .L_116)
.L_116:
        /*004c*/ 	.word	0x00000100
        /*0050*/ 	.word	0x00000001
        /*0054*/ 	.word	0x00000001


	//----- nvinfo : EIATTR_CRS_STACK_SIZE
	.align		4
.L_117:
        /*0058*/ 	.byte	0x04, 0x1e
        /*005a*/ 	.short	(.L_119 - .L_118)
.L_118:
        /*005c*/ 	.word	0x00000000


	//----- nvinfo : EIATTR_CBANK_PARAM_SIZE
	.align		4
.L_119:
        /*0060*/ 	.byte	0x03, 0x19
        /*0062*/ 	.short	0x0018


	//----- nvinfo : EIATTR_PARAM_CBANK
	.align		4
        /*0064*/ 	.byte	0x04, 0x0a
        /*0066*/ 	.short	(.L_121 - .L_120)
	.align		4
.L_120:
        /*0068*/ 	.word	index@(.nv.constant0._ZN3cub18CUB_300001_SM_10006detail8for_each13static_kernelINS2_12policy_hub_t12policy_500_tElN6thrust24THRUST_300001_SM_1000_NS8cuda_cub20__uninitialized_copy7functorINS7_6detail15normal_iteratorINS7_10device_ptrIdEEEENS7_7pointerIdNS8_3tagENS7_11use_defaultESI_EEEEEEvT0_T1_)
        /*006c*/ 	.short	0x0380
        /*006e*/ 	.short	0x0018


	//----- nvinfo : EIATTR_SW_WAR
	.align		4
.L_121:
        /*0070*/ 	.byte	0x04, 0x36
        /*0072*/ 	.short	(.L_123 - .L_122)
.L_122:
        /*0074*/ 	.word	0x00000008
.L_123:


//--------------------- .nv.info._ZN3cub18CUB_300001_SM_10006detail8for_each13static_kernelINS2_12policy_hub_t12policy_500_tElN6thrust24THRUST_300001_SM_1000_NS8cuda_cub6__fill7functorINS7_6detail15normal_iteratorINS7_10device_ptrIdEEEEiEEEEvT0_T1_ --------------------------
	.section	.nv.info._ZN3cub18CUB_300001_SM_10006detail8for_each13static_kernelINS2_12policy_hub_t12policy_500_tElN6thrust24THRUST_300001_SM_1000_NS8cuda_cub6__fill7functorINS7_6detail15normal_iteratorINS7_10device_ptrIdEEEEiEEEEvT0_T1_,"",@"SHT_CUDA_INFO"
	.sectionflags	@""
	.align	4


	//----- nvinfo : EIATTR_CUDA_API_VERSION
	.align		4
        /*0000*/ 	.byte	0x04, 0x37
        /*0002*/ 	.short	(.L_125 - .L_124)
.L_124:
        /*0004*/ 	.word	0x00000082


	//----- nvinfo : EIATTR_KPARAM_INFO
	.align		4
.L_125:
        /*0008*/ 	.byte	0x04, 0x17
        /*000a*/ 	.short	(.L_127 - .L_126)
.L_126:
        /*000c*/ 	.word	0x00000000
        /*0010*/ 	.short	0x0001
        /*0012*/ 	.short	0x0008
        /*0014*/ 	.byte	0x00, 0xf0, 0x41, 0x00


	//----- nvinfo : EIATTR_KPARAM_INFO
	.align		4
.L_127:
        /*0018*/ 	.byte	0x04, 0x17
        /*001a*/ 	.short	(.L_129 - .L_128)
.L_128:
        /*001c*/ 	.word	0x00000000
        /*0020*/ 	.short	0x0000
        /*0022*/ 	.short	0x0000
        /*0024*/ 	.byte	0x00, 0xf0, 0x21, 0x00


	//----- nvinfo : EIATTR_SPARSE_MMA_MASK
	.align		4
.L_129:
        /*0028*/ 	.byte	0x03, 0x50
        /*002a*/ 	.short	0x0000


	//----- nvinfo : EIATTR_MAXREG_COUNT
	.align		4
        /*002c*/ 	.byte	0x03, 0x1b
        /*002e*/ 	.short	0x00ff


	//----- nvinfo : EIATTR_MERCURY_ISA_VERSION
	.align		4
        /*0030*/ 	.byte	0x03, 0x5f
        /*0032*/ 	.short	0x0101


	//----- nvinfo : EIATTR_VRC_CTA_INIT_COUNT
	.align		4
        /*0034*/ 	.byte	0x02, 0x4a
	.zero		1
	.zero		1


	//----- nvinfo : EIATTR_EXIT_INSTR_OFFSETS
	.align		4
        /*0038*/ 	.byte	0x04, 0x1c
        /*003a*/ 	.short	(.L_131 - .L_130)


	//   ....[0]....
.L_130:
        /*003c*/ 	.word	0x00000140


	//   ....[1]....
        /*0040*/ 	.word	0x00000260


	//   ....[2]....
        /*0044*/ 	.word	0x00000280


	//----- nvinfo : EIATTR_MAX_THREADS
	.align		4
.L_131:
        /*0048*/ 	.byte	0x04, 0x05
        /*004a*/ 	.short	(.L_133 - .L_132)
.L_132:
        /*004c*/ 	.word	0x00000100
        /*0050*/ 	.word	0x00000001
        /*0054*/ 	.word	0x00000001


	//----- nvinfo : EIATTR_CBANK_PARAM_SIZE
	.align		4
.L_133:
        /*0058*/ 	.byte	0x03, 0x19
        /*005a*/ 	.short	0x0018


	//----- nvinfo : EIATTR_PARAM_CBANK
	.align		4
        /*005c*/ 	.byte	0x04, 0x0a
        /*005e*/ 	.short	(.L_135 - .L_134)
	.align		4
.L_134:
        /*0060*/ 	.word	index@(.nv.constant0._ZN3cub18CUB_300001_SM_10006detail8for_each13static_kernelINS2_12policy_hub_t12policy_500_tElN6thrust24THRUST_300001_SM_1000_NS8cuda_cub6__fill7functorINS7_6detail15normal_iteratorINS7_10device_ptrIdEEEEiEEEEvT0_T1_)
        /*0064*/ 	.short	0x0380
        /*0066*/ 	.short	0x0018


	//----- nvinfo : EIATTR_SW_WAR
	.align		4
.L_135:
        /*0068*/ 	.byte	0x04, 0x36
        /*006a*/ 	.short	(.L_137 - .L_136)
.L_136:
        /*006c*/ 	.word	0x00000008
.L_137:


//--------------------- .nv.info._ZN3cub18CUB_300001_SM_10006detail8for_each13static_kernelINS2_12policy_hub_t12policy_500_tEmN6thrust24THRUST_300001_SM_1000_NS8cuda_cub20__uninitialized_fill7functorINS7_10device_ptrIdEEdEEEEvT0_T1_ --------------------------
	.section	.nv.info._ZN3cub18CUB_300001_SM_10006detail8for_each13static_kernelINS2_12policy_hub_t12policy_500_tEmN6thrust24THRUST_300001_SM_1000_NS8cuda_cub20__uninitialized_fill7functorINS7_10device_ptrIdEEdEEEEvT0_T1_,"",@"SHT_CUDA_INFO"
	.sectionflags	@""
	.align	4


	//----- nvinfo : EIATTR_CUDA_API_VERSION
	.align		4
        /*0000*/ 	.byte	0x04, 0x37
        /*0002*/ 	.short	(.L_139 - .L_138)
.L_138:
        /*0004*/ 	.word	0x00000082


	//----- nvinfo : EIATTR_KPARAM_INFO
	.align		4
.L_139:
        /*0008*/ 	.byte	0x04, 0x17
        /*000a*/ 	.short	(.L_141 - .L_140)
.L_140:
        /*000c*/ 	.word	0x00000000
        /*0010*/ 	.short	0x0001
        /*0012*/ 	.short	0x0008
        /*0014*/ 	.byte	0x00, 0xf0, 0x41, 0x00


	//----- nvinfo : EIATTR_KPARAM_INFO
	.align		4
.L_141:
        /*0018*/ 	.byte	0x04, 0x17
        /*001a*/ 	.short	(.L_143 - .L_142)
.L_142:
        /*001c*/ 	.word	0x00000000
        /*0020*/ 	.short	0x0000
        /*0022*/ 	.short	0x0000
        /*0024*/ 	.byte	0x00, 0xf0, 0x21, 0x00


	//----- nvinfo : EIATTR_SPARSE_MMA_MASK
	.align		4
.L_143:
        /*0028*/ 	.byte	0x03, 0x50
        /*002a*/ 	.short	0x0000


	//----- nvinfo : EIATTR_MAXREG_COUNT
	.align		4
        /*002c*/ 	.byte	0x03, 0x1b
        /*002e*/ 	.short	0x00ff


	//----- nvinfo : EIATTR_MERCURY_ISA_VERSION
	.align		4
        /*0030*/ 	.byte	0x03, 0x5f
        /*0032*/ 	.short	0x0101


	//----- nvinfo : EIATTR_VRC_CTA_INIT_COUNT
	.align		4
        /*0034*/ 	.byte	0x02, 0x4a
	.zero		1
	.zero		1


	//----- nvinfo : EIATTR_EXIT_INSTR_OFFSETS
	.align		4
        /*0038*/ 	.byte	0x04, 0x1c
        /*003a*/ 	.short	(.L_145 - .L_144)


	//   ....[0]....
.L_144:
        /*003c*/ 	.word	0x00000130


	//   ....[1]....
        /*0040*/ 	.word	0x00000230


	//   ....[2]....
        /*0044*/ 	.word	0x00000260


	//----- nvinfo : EIATTR_MAX_THREADS
	.align		4
.L_145:
        /*0048*/ 	.byte	0x04, 0x05
        /*004a*/ 	.short	(.L_147 - .L_146)
.L_146:
        /*004c*/ 	.word	0x00000100
        /*0050*/ 	.word	0x00000001
        /*0054*/ 	.word	0x00000001


	//----- nvinfo : EIATTR_CBANK_PARAM_SIZE
	.align		4
.L_147:
        /*0058*/ 	.byte	0x03, 0x19
        /*005a*/ 	.short	0x0018


	//----- nvinfo : EIATTR_PARAM_CBANK
	.align		4
        /*005c*/ 	.byte	0x04, 0x0a
        /*005e*/ 	.short	(.L_149 - .L_148)
	.align		4
.L_148:
        /*0060*/ 	.word	index@(.nv.constant0._ZN3cub18CUB_300001_SM_10006detail8for_each13static_kernelINS2_12policy_hub_t12policy_500_tEmN6thrust24THRUST_300001_SM_1000_NS8cuda_cub20__uninitialized_fill7functorINS7_10device_ptrIdEEdEEEEvT0_T1_)
        /*0064*/ 	.short	0x0380
        /*0066*/ 	.short	0x0018


	//----- nvinfo : EIATTR_SW_WAR
	.align		4
.L_149:
        /*0068*/ 	.byte	0x04, 0x36
        /*006a*/ 	.short	(.L_151 - .L_150)
.L_150:
        /*006c*/ 	.word	0x00000008
.L_151:


//--------------------- .nv.info._ZN3cub18CUB_300001_SM_10006detail11EmptyKernelIvEEvv --------------------------
	.section	.nv.info._ZN3cub18CUB_300001_SM_10006detail11EmptyKernelIvEEvv,"",@"SHT_CUDA_INFO"
	.sectionflags	@""
	.align	4


	//----- nvinfo : EIATTR_CUDA_API_VERSION
	.align		4
        /*0000*/ 	.byte	0x04, 0x37
        /*0002*/ 	.short	(.L_153 - .L_152)
.L_152:
        /*0004*/ 	.word	0x00000082


	//----- nvinfo : EIATTR_SPARSE_MMA_MASK
	.align		4
.L_153:
        /*0008*/ 	.byte	0x03, 0x50
        /*000a*/ 	.short	0x0000


	//----- nvinfo : EIATTR_MAXREG_COUNT
	.align		4
        /*000c*/ 	.byte	0x03, 0x1b
        /*000e*/ 	.short	0x00ff


	//----- nvinfo : EIATTR_MERCURY_ISA_VERSION
	.align		4
        /*0010*/ 	.byte	0x03, 0x5f
        /*0012*/ 	.short	0x0101


	//----- nvinfo : EIATTR_VRC_CTA_INIT_COUNT
	.align		4
        /*0014*/ 	.byte	0x02, 0x4a
	.zero		1
	.zero		1


	//----- nvinfo : EIATTR_EXIT_INSTR_OFFSETS
	.align		4
        /*0018*/ 	.byte	0x04, 0x1c
        /*001a*/ 	.short	(.L_155 - .L_154)


	//   ....[0]....
.L_154:
        /*001c*/ 	.word	0x00000010


	//----- nvinfo : EIATTR_SW_WAR
	.align		4
.L_155:
        /*0020*/ 	.byte	0x04, 0x36
        /*0022*/ 	.short	(.L_157 - .L_156)
.L_156:
        /*0024*/ 	.word	0x00000008
.L_157:


//--------------------- .nv.info._Z6neyavndddPdS_S_ --------------------------
	.section	.nv.info._Z6neyavndddPdS_S_,"",@"SHT_CUDA_INFO"
	.sectionflags	@""
	.align	4


	//----- nvinfo : EIATTR_CUDA_API_VERSION
	.align		4
        /*0000*/ 	.byte	0x04, 0x37
        /*0002*/ 	.short	(.L_159 - .L_158)
.L_158:
        /*0004*/ 	.word	0x00000082


	//----- nvinfo : EIATTR_KPARAM_INFO
	.align		4
.L_159:
        /*0008*/ 	.byte	0x04, 0x17
        /*000a*/ 	.short	(.L_161 - .L_160)
.L_160:
        /*000c*/ 	.word	0x00000000
        /*0010*/ 	.short	0x0005
        /*0012*/ 	.short	0x0028
        /*0014*/ 	.byte	0x00, 0xf5, 0x21, 0x00


	//----- nvinfo : EIATTR_KPARAM_INFO
	.align		4
.L_161:
        /*0018*/ 	.byte	0x04, 0x17
        /*001a*/ 	.short	(.L_163 - .L_162)
.L_162:
        /*001c*/ 	.word	0x00000000
        /*0020*/ 	.short	0x0004
        /*0022*/ 	.short	0x0020
        /*0024*/ 	.byte	0x00, 0xf5, 0x21, 0x00


	//----- nvinfo : EIATTR_KPARAM_INFO
	.align		4
.L_163:
        /*0028*/ 	.byte	0x04, 0x17
        /*002a*/ 	.short	(.L_165 - .L_164)
.L_164:
        /*002c*/ 	.word	0x00000000
        /*0030*/ 	.short	0x0003
        /*0032*/ 	.short	0x0018
        /*0034*/ 	.byte	0x00, 0xf5, 0x21, 0x00


	//----- nvinfo : EIATTR_KPARAM_INFO
	.align		4
.L_165:
        /*0038*/ 	.byte	0x04, 0x17
        /*003a*/ 	.short	(.L_167 - .L_166)
.L_166:
        /*003c*/ 	.word	0x00000000
        /*0040*/ 	.short	0x0002
        /*0042*/ 	.short	0x0010
        /*0044*/ 	.byte	0x00, 0xf0, 0x21, 0x00


	//----- nvinfo : EIATTR_KPARAM_INFO
	.align		4
.L_167:
        /*0048*/ 	.byte	0x04, 0x17
        /*004a*/ 	.short	(.L_169 - .L_168)
.L_168:
        /*004c*/ 	.word	0x00000000
        /*0050*/ 	.short	0x0001
        /*0052*/ 	.short	0x0008
        /*0054*/ 	.byte	0x00, 0xf0, 0x21, 0x00


	//----- nvinfo : EIATTR_KPARAM_INFO
	.align		4
.L_169:
        /*0058*/ 	.byte	0x04, 0x17
        /*005a*/ 	.short	(.L_171 - .L_170)
.L_170:
        /*005c*/ 	.word	0x00000000
        /*0060*/ 	.short	0x0000
        /*0062*/ 	.short	0x0000
        /*0064*/ 	.byte	0x00, 0xf0, 0x21, 0x00


	//----- nvinfo : EIATTR_SPARSE_MMA_MASK
	.align		4
.L_171:
        /*0068*/ 	.byte	0x03, 0x50
        /*006a*/ 	.short	0x0000


	//----- nvinfo : EIATTR_MAXREG_COUNT
	.align		4
        /*006c*/ 	.byte	0x03, 0x1b
        /*006e*/ 	.short	0x00ff


	//----- nvinfo : EIATTR_MERCURY_ISA_VERSION
	.align		4
        /*0070*/ 	.byte	0x03, 0x5f
        /*0072*/ 	.short	0x0101


	//----- nvinfo : EIATTR_VRC_CTA_INIT_COUNT
	.align		4
        /*0074*/ 	.byte	0x02, 0x4a
	.zero		1
	.zero		1


	//----- nvinfo : EIATTR_EXIT_INSTR_OFFSETS
	.align		4
        /*0078*/ 	.byte	0x04, 0x1c
        /*007a*/ 	.short	(.L_173 - .L_172)


	//   ....[0]....
.L_172:
        /*007c*/ 	.word	0x00000090


	//   ....[1]....
        /*0080*/ 	.word	0x00005e70


	//   ....[2]....
        /*0084*/ 	.word	0x000063a0


	//   ....[3]....
        /*0088*/ 	.word	0x00006630


	//   ....[4]....
        /*008c*/ 	.word	0x000067c0


	//   ....[5]....
        /*0090*/ 	.word	0x00006880


	//----- nvinfo : EIATTR_CRS_STACK_SIZE
	.align		4
.L_173:
        /*0094*/ 	.byte	0x04, 0x1e
        /*0096*/ 	.short	(.L_175 - .L_174)
.L_174:
        /*0098*/ 	.word	0x00000000


	//----- nvinfo : EIATTR_CBANK_PARAM_SIZE
	.align		4
.L_175:
        /*009c*/ 	.byte	0x03, 0x19
        /*009e*/ 	.short	0x0030


	//----- nvinfo : EIATTR_PARAM_CBANK
	.align		4
        /*00a0*/ 	.byte	0x04, 0x0a
        /*00a2*/ 	.short	(.L_177 - .L_176)
	.align		4
.L_176:
        /*00a4*/ 	.word	index@(.nv.constant0._Z6neyavndddPdS_S_)
        /*00a8*/ 	.short	0x0380
        /*00aa*/ 	.short	0x0030


	//----- nvinfo : EIATTR_SW_WAR
	.align		4
.L_177:
        /*00ac*/ 	.byte	0x04, 0x36
        /*00ae*/ 	.short	(.L_179 - .L_178)
.L_178:
        /*00b0*/ 	.word	0x00000008
.L_179:


//--------------------- .nv.info._Z4yavnddPd      --------------------------
	.section	.nv.info._Z4yavnddPd,"",@"SHT_CUDA_INFO"
	.sectionflags	@""
	.align	4


	//----- nvinfo : EIATTR_CUDA_API_VERSION
	.align		4
        /*0000*/ 	.byte	0x04, 0x37
        /*0002*/ 	.short	(.L_181 - .L_180)
.L_180:
        /*0004*/ 	.word	0x00000082


	//----- nvinfo : EIATTR_KPARAM_INFO
	.align		4
.L_181:
        /*0008*/ 	.byte	0x04, 0x17
        /*000a*/ 	.short	(.L_183 - .L_182)
.L_182:
        /*000c*/ 	.word	0x00000000
        /*0010*/ 	.short	0x0002
        /*0012*/ 	.short	0x0010
        /*0014*/ 	.byte	0x00, 0xf5, 0x21, 0x00


	//----- nvinfo : EIATTR_KPARAM_INFO
	.align		4
.L_183:
        /*0018*/ 	.byte	0x04, 0x17
        /*001a*/ 	.short	(.L_185 - .L_184)
.L_184:
        /*001c*/ 	.word	0x00000000
        /*0020*/ 	.short	0x0001
        /*0022*/ 	.short	0x0008
        /*0024*/ 	.byte	0x00, 0xf0, 0x21, 0x00


	//----- nvinfo : EIATTR_KPARAM_INFO
	.align		4
.L_185:
        /*0028*/ 	.byte	0x04, 0x17
        /*002a*/ 	.short	(.L_187 - .L_186)
.L_186:
        /*002c*/ 	.word	0x00000000
        /*0030*/ 	.short	0x0000
        /*0032*/ 	.short	0x0000
        /*0034*/ 	.byte	0x00, 0xf0, 0x21, 0x00


	//----- nvinfo : EIATTR_SPARSE_MMA_MASK
	.align		4
.L_187:
        /*0038*/ 	.byte	0x03, 0x50
        /*003a*/ 	.short	0x0000


	//----- nvinfo : EIATTR_MAXREG_COUNT
	.align		4
        /*003c*/ 	.byte	0x03, 0x1b
        /*003e*/ 	.short	0x00ff


	//----- nvinfo : EIATTR_MERCURY_ISA_VERSION
	.align		4
        /*0040*/ 	.byte	0x03, 0x5f
        /*0042*/ 	.short	0x0101


	//----- nvinfo : EIATTR_VRC_CTA_INIT_COUNT
	.align		4
        /*0044*/ 	.byte	0x02, 0x4a
	.zero		1
	.zero		1


	//----- nvinfo : EIATTR_EXIT_INSTR_OFFSETS
	.align		4
        /*0048*/ 	.byte	0x04, 0x1c
        /*004a*/ 	.short	(.L_189 - .L_188)


	//   ....[0]....
.L_188:
        /*004c*/ 	.word	0x000003e0


	//   ....[1]....
        /*0050*/ 	.word	0x00001500


	//   ....[2]....
        /*0054*/ 	.word	0x00001670


	//----- nvinfo : EIATTR_CRS_STACK_SIZE
	.align		4
.L_189:
        /*0058*/ 	.byte	0x04, 0x1e
        /*005a*/ 	.short	(.L_191 - .L_190)
.L_190:
        /*005c*/ 	.word	0x00000000


	//----- nvinfo : EIATTR_CBANK_PARAM_SIZE
	.align		4
.L_191:
        /*0060*/ 	.byte	0x03, 0x19
        /*0062*/ 	.short	0x0018


	//----- nvinfo : EIATTR_PARAM_CBANK
	.align		4
        /*0064*/ 	.byte	0x04, 0x0a
        /*0066*/ 	.short	(.L_193 - .L_192)
	.align		4
.L_192:
        /*0068*/ 	.word	index@(.nv.constant0._Z4yavnddPd)
        /*006c*/ 	.short	0x0380
        /*006e*/ 	.short	0x0018


	//----- nvinfo : EIATTR_SW_WAR
	.align		4
.L_193:
        /*0070*/ 	.byte	0x04, 0x36
        /*0072*/ 	.short	(.L_195 - .L_194)
.L_194:
        /*0074*/ 	.word	0x00000008
.L_195:


//--------------------- .nv.info._Z5NbodyP4Bodyi  --------------------------
	.section	.nv.info._Z5NbodyP4Bodyi,"",@"SHT_CUDA_INFO"
	.sectionflags	@""
	.align	4


	//----- nvinfo : EIATTR_CUDA_API_VERSION
	.align		4
        /*0000*/ 	.byte	0x04, 0x37
        /*0002*/ 	.short	(.L_197 - .L_196)
.L_196:
        /*0004*/ 	.word	0x00000082


	//----- nvinfo : EIATTR_KPARAM_INFO
	.align		4
.L_197:
        /*0008*/ 	.byte	0x04, 0x17
        /*000a*/ 	.short	(.L_199 - .L_198)
.L_198:
        /*000c*/ 	.word	0x00000000
        /*0010*/ 	.short	0x0001
        /*0012*/ 	.short	0x0008
        /*0014*/ 	.byte	0x00, 0xf0, 0x11, 0x00


	//----- nvinfo : EIATTR_KPARAM_INFO
	.align		4
.L_199:
        /*0018*/ 	.byte	0x04, 0x17
        /*001a*/ 	.short	(.L_201 - .L_200)
.L_200:
        /*001c*/ 	.word	0x00000000
        /*0020*/ 	.short	0x0000
        /*0022*/ 	.short	0x0000
        /*0024*/ 	.byte	0x00, 0xf5, 0x21, 0x00


	//----- nvinfo : EIATTR_SPARSE_MMA_MASK
	.align		4
.L_201:
        /*0028*/ 	.byte	0x03, 0x50
        /*002a*/ 	.short	0x0000


	//----- nvinfo : EIATTR_MAXREG_COUNT
	.align		4
        /*002c*/ 	.byte	0x03, 0x1b
        /*002e*/ 	.short	0x00ff


	//----- nvinfo : EIATTR_MERCURY_ISA_VERSION
	.align		4
        /*0030*/ 	.byte	0x03, 0x5f
        /*0032*/ 	.short	0x0101


	//----- nvinfo : EIATTR_VRC_CTA_INIT_COUNT
	.align		4
        /*0034*/ 	.byte	0x02, 0x4a
	.zero		1
	.zero		1


	//----- nvinfo : EIATTR_EXIT_INSTR_OFFSETS
	.align		4
        /*0038*/ 	.byte	0x04, 0x1c
        /*003a*/ 	.short	(.L_203 - .L_202)


	//   ....[0]....
.L_202:
        /*003c*/ 	.word	0x00000040


	//   ....[1]....
        /*0040*/ 	.word	0x00001e30


	//----- nvinfo : EIATTR_CRS_STACK_SIZE
	.align		4
.L_203:
        /*0044*/ 	.byte	0x04, 0x1e
        /*0046*/ 	.short	(.L_205 - .L_204)
.L_204:
        /*0048*/ 	.word	0x00000000


	//----- nvinfo : EIATTR_CBANK_PARAM_SIZE
	.align		4
.L_205:
        /*004c*/ 	.byte	0x03, 0x19
        /*004e*/ 	.short	0x000c


	//----- nvinfo : EIATTR_PARAM_CBANK
	.align		4
        /*0050*/ 	.byte	0x04, 0x0a
        /*0052*/ 	.short	(.L_207 - .L_206)
	.align		4
.L_206:
        /*0054*/ 	.word	index@(.nv.constant0._Z5NbodyP4Bodyi)
        /*0058*/ 	.short	0x0380
        /*005a*/ 	.short	0x000c


	//----- nvinfo : EIATTR_SW_WAR
	.align		4
.L_207:
        /*005c*/ 	.byte	0x04, 0x36
        /*005e*/ 	.short	(.L_209 - .L_208)
.L_208:
        /*0060*/ 	.word	0x00000008
.L_209:


//--------------------- .nv.callgraph             --------------------------
	.section	.nv.callgraph,"",@"SHT_CUDA_CALLGRAPH"
	.align	4
	.sectionentsize	8
	.align		4
        /*0000*/ 	.word	0x00000000
	.align		4
        /*0004*/ 	.word	0xffffffff
	.align		4
        /*0008*/ 	.word	0x00000000
	.align		4
        /*000c*/ 	.word	0xfffffffe
	.align		4
        /*0010*/ 	.word	0x00000000
	.align		4
        /*0014*/ 	.word	0xfffffffd
	.align		4
        /*0018*/ 	.word	0x00000000
	.align		4
        /*001c*/ 	.word	0xfffffffc


//--------------------- .nv.constant3             --------------------------
	.section	.nv.constant3,"a",@progbits
	.align	8
.nv.constant3:
	.type		Ni,@object
	.size		Ni,(G - Ni)
Ni:
        /*0000*/ 	.byte	0xe8, 0x03, 0x00, 0x00
	.type		G,@object
	.size		G,(TIMESTAMP - G)
G:
        /*0004*/ 	.byte	0xa7, 0xbd, 0x92, 0x2e
	.type		TIMESTAMP,@object
	.size		TIMESTAMP,(N1 - TIMESTAMP)
TIMESTAMP:
        /*0008*/ 	.byte	0xb7, 0x43, 0xba, 0x51
	.type		N1,@object
	.size		N1,(t_final - N1)
N1:
        /*000c*/ 	.byte	0x50, 0xc3, 0x00, 0x00
	.type		t_final,@object
	.size		t_final,(lambda - t_final)
t_final:
        /*0010*/ 	.byte	0x00, 0x00, 0x00, 0x00, 0x00, 0xc0, 0x82, 0x40
	.type		lambda,@object
	.size		lambda,(ro - lambda)
lambda:
        /*0018*/ 	.byte	0x00, 0x00, 0x00, 0x00, 0x00, 0x00, 0x47, 0x40
	.type		ro,@object
	.size		ro,(c - ro)
ro:
        /*0020*/ 	.byte	0x00, 0x00, 0x00, 0x00, 0x00, 0x78, 0xbe, 0x40
	.type		c,@object
	.size		c,(T_0 - c)
c:
        /*0028*/ 	.byte	0x00, 0x00, 0x00, 0x00, 0x00, 0xc0, 0x7c, 0x40
	.type		T_0,@object
	.size		T_0,(T_l - T_0)
T_0:
        /*0030*/ 	.byte	0x00, 0x00, 0x00, 0x00, 0x00, 0x00, 0x34, 0x40
	.type		T_l,@object
	.size		T_l,(T_r - T_l)
T_l:
        /*0038*/ 	.byte	0x00, 0x00, 0x00, 0x00, 0x00, 0xc0, 0x72, 0x40
	.type		T_r,@object
	.size		T_r,(.L_10 - T_r)
T_r:
        /*0040*/ 	.byte	0x00, 0x00, 0x00, 0x00, 0x00, 0x00, 0x59, 0x40
.L_10:


//--------------------- .nv.constant4             --------------------------
	.section	.nv.constant4,"a",@progbits
	.align	8
	.align		8
.nv.constant4:
        /*0000*/ 	.dword	_ZN28_INTERNAL_a5ec5fed_4_k_cu_N14cuda3std3__45__cpo5beginE
	.align		8
        /*0008*/ 	.dword	_ZN28_INTERNAL_a5ec5fed_4_k_cu_N14cuda3std3__45__cpo3endE
	.align		8
        /*0010*/ 	.dword	_ZN28_INTERNAL_a5ec5fed_4_k_cu_N14cuda3std3__45__cpo6cbeginE
	.align		8
        /*0018*/ 	.dword	_ZN28_INTERNAL_a5ec5fed_4_k_cu_N14cuda3std3__45__cpo4cendE
	.align		8
        /*0020*/ 	.dword	_ZN28_INTERNAL_a5ec5fed_4_k_cu_N14cuda3std3__45__cpo6rbeginE
	.align		8
        /*0028*/ 	.dword	_ZN28_INTERNAL_a5ec5fed_4_k_cu_N14cuda3std3__45__cpo4rendE
	.align		8
        /*0030*/ 	.dword	_ZN28_INTERNAL_a5ec5fed_4_k_cu_N14cuda3std3__45__cpo7crbeginE
	.align		8
        /*0038*/ 	.dword	_ZN28_INTERNAL_a5ec5fed_4_k_cu_N14cuda3std3__45__cpo5crendE
	.align		8
        /*0040*/ 	.dword	_ZN28_INTERNAL_a5ec5fed_4_k_cu_N14cuda3std3__430_GLOBAL__N__a5ec5fed_4_k_cu_N16ignoreE
	.align		8
        /*0048*/ 	.dword	_ZN28_INTERNAL_a5ec5fed_4_k_cu_N14cuda3std3__419piecewise_constructE
	.align		8
        /*0050*/ 	.dword	_ZN28_INTERNAL_a5ec5fed_4_k_cu_N14cuda3std3__48in_placeE
	.align		8
        /*0058*/ 	.dword	_ZN28_INTERNAL_a5ec5fed_4_k_cu_N14cuda3std3__420unreachable_sentinelE
	.align		8
        /*0060*/ 	.dword	_ZN28_INTERNAL_a5ec5fed_4_k_cu_N14cuda3std3__47nulloptE
	.align		8
        /*0068*/ 	.dword	_ZN28_INTERNAL_a5ec5fed_4_k_cu_N14cuda3std3__48unexpectE
	.align		8
        /*0070*/ 	.dword	_ZN28_INTERNAL_a5ec5fed_4_k_cu_N14cuda3std6ranges3__45__cpo4swapE
	.align		8
        /*0078*/ 	.dword	_ZN28_INTERNAL_a5ec5fed_4_k_cu_N14cuda3std6ranges3__45__cpo9iter_moveE
	.align		8
        /*0080*/ 	.dword	_ZN28_INTERNAL_a5ec5fed_4_k_cu_N14cuda3std6ranges3__45__cpo5beginE
	.align		8
        /*0088*/ 	.dword	_ZN28_INTERNAL_a5ec5fed_4_k_cu_N14cuda3std6ranges3__45__cpo3endE
	.align		8
        /*0090*/ 	.dword	_ZN28_INTERNAL_a5ec5fed_4_k_cu_N14cuda3std6ranges3__45__cpo6cbeginE
	.align		8
        /*0098*/ 	.dword	_ZN28_INTERNAL_a5ec5fed_4_k_cu_N14cuda3std6ranges3__45__cpo4cendE
	.align		8
        /*00a0*/ 	.dword	_ZN28_INTERNAL_a5ec5fed_4_k_cu_N14cuda3std6ranges3__45__cpo7advanceE
	.align		8
        /*00a8*/ 	.dword	_ZN28_INTERNAL_a5ec5fed_4_k_cu_N14cuda3std6ranges3__45__cpo9iter_swapE
	.align		8
        /*00b0*/ 	.dword	_ZN28_INTERNAL_a5ec5fed_4_k_cu_N14cuda3std6ranges3__45__cpo4nextE
	.align		8
        /*00b8*/ 	.dword	_ZN28_INTERNAL_a5ec5fed_4_k_cu_N14cuda3std6ranges3__45__cpo4prevE
	.align		8
        /*00c0*/ 	.dword	_ZN28_INTERNAL_a5ec5fed_4_k_cu_N14cuda3std6ranges3__45__cpo4dataE
	.align		8
        /*00c8*/ 	.dword	_ZN28_INTERNAL_a5ec5fed_4_k_cu_N14cuda3std6ranges3__45__cpo5cdataE
	.align		8
        /*00d0*/ 	.dword	_ZN28_INTERNAL_a5ec5fed_4_k_cu_N14cuda3std6ranges3__45__cpo4sizeE
	.align		8
        /*00d8*/ 	.dword	_ZN28_INTERNAL_a5ec5fed_4_k_cu_N14cuda3std6ranges3__45__cpo5ssizeE
	.align		8
        /*00e0*/ 	.dword	_ZN28_INTERNAL_a5ec5fed_4_k_cu_N14cuda3std6ranges3__45__cpo8distanceE
	.align		8
        /*00e8*/ 	.dword	_ZN28_INTERNAL_a5ec5fed_4_k_cu_N16thrust24THRUST_300001_SM_1000_NS8cuda_cub3parE
	.align		8
        /*00f0*/ 	.dword	_ZN28_INTERNAL_a5ec5fed_4_k_cu_N16thrust24THRUST_300001_SM_1000_NS8cuda_cub10par_nosyncE
	.align		8
        /*00f8*/ 	.dword	_ZN28_INTERNAL_a5ec5fed_4_k_cu_N16thrust24THRUST_300001_SM_1000_NS6system6detail10sequential3seqE
	.align		8
        /*0100*/ 	.dword	_ZN28_INTERNAL_a5ec5fed_4_k_cu_N16thrust24THRUST_300001_SM_1000_NS12placeholders2_1E
	.align		8
        /*0108*/ 	.dword	_ZN28_INTERNAL_a5ec5fed_4_k_cu_N16thrust24THRUST_300001_SM_1000_NS12placeholders2_2E
	.align		8
        /*0110*/ 	.dword	_ZN28_INTERNAL_a5ec5fed_4_k_cu_N16thrust24THRUST_300001_SM_1000_NS12placeholders2_3E
	.align		8
        /*0118*/ 	.dword	_ZN28_INTERNAL_a5ec5fed_4_k_cu_N16thrust24THRUST_300001_SM_1000_NS12placeholders2_4E
	.align		8
        /*0120*/ 	.dword	_ZN28_INTERNAL_a5ec5fed_4_k_cu_N16thrust24THRUST_300001_SM_1000_NS12placeholders2_5E
	.align		8
        /*0128*/ 	.dword	_ZN28_INTERNAL_a5ec5fed_4_k_cu_N16thrust24THRUST_300001_SM_1000_NS12placeholders2_6E
	.align		8
        /*0130*/ 	.dword	_ZN28_INTERNAL_a5ec5fed_4_k_cu_N16thrust24THRUST_300001_SM_1000_NS12placeholders2_7E
	.align		8
        /*0138*/ 	.dword	_ZN28_INTERNAL_a5ec5fed_4_k_cu_N16thrust24THRUST_300001_SM_1000_NS12placeholders2_8E
	.align		8
        /*0140*/ 	.dword	_ZN28_INTERNAL_a5ec5fed_4_k_cu_N16thrust24THRUST_300001_SM_1000_NS12placeholders2_9E
	.align		8
        /*0148*/ 	.dword	_ZN28_INTERNAL_a5ec5fed_4_k_cu_N16thrust24THRUST_300001_SM_1000_NS12placeholders3_10E
	.align		8
        /*0150*/ 	.dword	_ZN28_INTERNAL_a5ec5fed_4_k_cu_N16thrust24THRUST_300001_SM_1000_NS3seqE


//--------------------- .text._ZN3cub18CUB_300001_SM_10006detail8for_each13static_kernelINS2_12policy_hub_t12policy_500_tElN6thrust24THRUST_300001_SM_1000_NS8cuda_cub20__uninitialized_copy7functorINS7_6detail15normal_iteratorINS7_10device_ptrIdEEEENS7_7pointerIdNS8_3tagENS7_11use_defaultESI_EEEEEEvT0_T1_ --------------------------
	.section	.text._ZN3cub18CUB_300001_SM_10006detail8for_each13static_kernelINS2_12policy_hub_t12policy_500_tElN6thrust24THRUST_300001_SM_1000_NS8cuda_cub20__uninitialized_copy7functorINS7_6detail15normal_iteratorINS7_10device_ptrIdEEEENS7_7pointerIdNS8_3tagENS7_11use_defaultESI_EEEEEEvT0_T1_,"ax",@progbits
	.align	128
        .global         _ZN3cub18CUB_300001_SM_10006detail8for_each13static_kernelINS2_12policy_hub_t12policy_500_tElN6thrust24THRUST_300001_SM_1000_NS8cuda_cub20__uninitialized_copy7functorINS7_6detail15normal_iteratorINS7_10device_ptrIdEEEENS7_7pointerIdNS8_3tagENS7_11use_defaultESI_EEEEEEvT0_T1_
        .type           _ZN3cub18CUB_300001_SM_10006detail8for_each13static_kernelINS2_12policy_hub_t12policy_500_tElN6thrust24THRUST_300001_SM_1000_NS8cuda_cub20__uninitialized_copy7functorINS7_6detail15normal_iteratorINS7_10device_ptrIdEEEENS7_7pointerIdNS8_3tagENS7_11use_defaultESI_EEEEEEvT0_T1_,@function
        .size           _ZN3cub18CUB_300001_SM_10006detail8for_each13static_kernelINS2_12policy_hub_t12policy_500_tElN6thrust24THRUST_300001_SM_1000_NS8cuda_cub20__uninitialized_copy7functorINS7_6detail15normal_iteratorINS7_10device_ptrIdEEEENS7_7pointerIdNS8_3tagENS7_11use_defaultESI_EEEEEEvT0_T1_,(.L_x_148 - _ZN3cub18CUB_300001_SM_10006detail8for_each13static_kernelINS2_12policy_hub_t12policy_500_tElN6thrust24THRUST_300001_SM_1000_NS8cuda_cub20__uninitialized_copy7functorINS7_6detail15normal_iteratorINS7_10device_ptrIdEEEENS7_7pointerIdNS8_3tagENS7_11use_defaultESI_EEEEEEvT0_T1_)
        .other          _ZN3cub18CUB_300001_SM_10006detail8for_each13static_kernelINS2_12policy_hub_t12policy_500_tElN6thrust24THRUST_300001_SM_1000_NS8cuda_cub20__uninitialized_copy7functorINS7_6detail15normal_iteratorINS7_10device_ptrIdEEEENS7_7pointerIdNS8_3tagENS7_11use_defaultESI_EEEEEEvT0_T1_,@"STO_CUDA_ENTRY STV_DEFAULT"
_ZN3cub18CUB_300001_SM_10006detail8for_each13static_kernelINS2_12policy_hub_t12policy_500_tElN6thrust24THRUST_300001_SM_1000_NS8cuda_cub20__uninitialized_copy7functorINS7_6detail15normal_iteratorINS7_10device_ptrIdEEEENS7_7pointerIdNS8_3tagENS7_11use_defaultESI_EEEEEEvT0_T1_:
.text._ZN3cub18CUB_300001_SM_10006detail8for_each13static_kernelINS2_12policy_hub_t12policy_500_tElN6thrust24THRUST_300001_SM_1000_NS8cuda_cub20__uninitialized_copy7functorINS7_6detail15normal_iteratorINS7_10device_ptrIdEEEENS7_7pointerIdNS8_3tagENS7_11use_defaultESI_EEEEEEvT0_T1_:
[----:B------:R-:W-:Y:S08]  /*0000*/  LDC R1, c[0x0][0x37c] ;  /* 0x0000df00ff017b82 */ /* 0x000ff00000000800 */
[----:B------:R-:W0:Y:S01]  /*0010*/  S2UR UR4, SR_CTAID.X ;  /* 0x00000000000479c3 */ /* 0x000e220000002500 */
[----:B------:R-:W1:Y:S01]  /*0020*/  LDCU.64 UR6, c[0x0][0x380] ;  /* 0x00007000ff0677ac */ /* 0x000e620008000a00 */
[----:B------:R-:W2:Y:S01]  /*0030*/  LDCU.64 UR8, c[0x0][0x358] ;  /* 0x00006b00ff0877ac */ /* 0x000ea20008000a00 */
[----:B0-----:R-:W-:-:S04]  /*0040*/  UIMAD.WIDE.U32 UR4, UR4, 0x200, URZ ;  /* 0x00000200040478a5 */ /* 0x001fc8000f8e00ff */
[----:B-1----:R-:W-:-:S04]  /*0050*/  UIADD3 UR6, UP0, UPT, -UR4, UR6, URZ ;  /* 0x0000000604067290 */ /* 0x002fc8000ff1e1ff */
[----:B------:R-:W-:Y:S02]  /*0060*/  UIADD3.X UR7, UPT, UPT, ~UR5, UR7, URZ, UP0, !UPT ;  /* 0x0000000705077290 */ /* 0x000fe400087fe5ff */
[----:B------:R-:W-:-:S04]  /*0070*/  UISETP.GE.U32.AND UP0, UPT, UR6, 0x200, UPT ;  /* 0x000002000600788c */ /* 0x000fc8000bf06070 */
[----:B------:R-:W-:-:S09]  /*0080*/  UISETP.GE.AND.EX UP0, UPT, UR7, URZ, UPT, UP0 ;  /* 0x000000ff0700728c */ /* 0x000fd2000bf06300 */
[----:B--2---:R-:W-:Y:S05]  /*0090*/  BRA.U !UP0, `(.L_x_0) ;  /* 0x0000000108407547 */ /* 0x004fea000b800000 */
[----:B------:R-:W0:Y:S01]  /*00a0*/  S2R R0, SR_TID.X ;  /* 0x0000000000007919 */ /* 0x000e220000002100 */
[----:B------:R-:W1:Y:S01]  /*00b0*/  LDCU.64 UR10, c[0x0][0x388] ;  /* 0x00007100ff0a77ac */ /* 0x000e620008000a00 */
[----:B0-----:R-:W-:-:S05]  /*00c0*/  IADD3 R0, P0, PT, R0, UR4, RZ ;  /* 0x0000000400007c10 */ /* 0x001fca000ff1e0ff */
[----:B------:R-:W-:Y:S02]  /*00d0*/  IMAD.X R3, RZ, RZ, UR5, P0 ;  /* 0x00000005ff037e24 */ /* 0x000fe400080e06ff */
[----:B------:R-:W-:-:S03]  /*00e0*/  IMAD.SHL.U32 R4, R0, 0x8, RZ ;  /* 0x0000000800047824 */ /* 0x000fc600078e00ff */
[----:B------:R-:W-:Y:S02]  /*00f0*/  SHF.L.U64.HI R0, R0, 0x3, R3 ;  /* 0x0000000300007819 */ /* 0x000fe40000010203 */
[----:B-1----:R-:W-:-:S04]  /*0100*/  IADD3 R2, P0, PT, R4, UR10, RZ ;  /* 0x0000000a04027c10 */ /* 0x002fc8000ff1e0ff */
[----:B------:R-:W-:Y:S01]  /*0110*/  IADD3.X R3, PT, PT, R0, UR11, RZ, P0, !PT ;  /* 0x0000000b00037c10 */ /* 0x000fe200087fe4ff */
[----:B------:R-:W0:Y:S04]  /*0120*/  LDCU.64 UR10, c[0x0][0x390] ;  /* 0x00007200ff0a77ac */ /* 0x000e280008000a00 */
[----:B------:R-:W2:Y:S01]  /*0130*/  LDG.E.64 R6, desc[UR8][R2.64] ;  /* 0x0000000802067981 */ /* 0x000ea2000c1e1b00 */
[----:B0-----:R-:W-:-:S04]  /*0140*/  IADD3 R4, P0, PT, R4, UR10, RZ ;  /* 0x0000000a04047c10 */ /* 0x001fc8000ff1e0ff */
[----:B------:R-:W-:-:S05]  /*0150*/  IADD3.X R5, PT, PT, R0, UR11, RZ, P0, !PT ;  /* 0x0000000b00057c10 */ /* 0x000fca00087fe4ff */
[----:B--2---:R-:W-:Y:S04]  /*0160*/  STG.E.64 desc[UR8][R4.64], R6 ;  /* 0x0000000604007986 */ /* 0x004fe8000c101b08 */
[----:B------:R-:W2:Y:S04]  /*0170*/  LDG.E.64 R8, desc[UR8][R2.64+0x800] ;  /* 0x0008000802087981 */ /* 0x000ea8000c1e1b00 */
[----:B--2---:R-:W-:Y:S01]  /*0180*/  STG.E.64 desc[UR8][R4.64+0x800], R8 ;  /* 0x0008000804007986 */ /* 0x004fe2000c101b08 */
[----:B------:R-:W-:Y:S05]  /*0190*/  EXIT ;  /* 0x000000000000794d */ /* 0x000fea0003800000 */
.L_x_0:
[----:B------:R-:W0:Y:S01]  /*01a0*/  S2R R0, SR_TID.X ;  /* 0x0000000000007919 */ /* 0x000e220000002100 */
[----:B------:R-:W-:Y:S01]  /*01b0*/  USHF.R.S32.HI UR7, URZ, 0x1f, UR6 ;  /* 0x0000001fff077899 */ /* 0x000fe20008011406 */
[----:B------:R-:W-:Y:S05]  /*01c0*/  BSSY.RECONVERGENT B0, `(.L_x_1) ;  /* 0x0000015000007945 */ /* 0x000fea0003800200 */
[----:B------:R-:W-:Y:S01]  /*01d0*/  IMAD.U32 R3, RZ, RZ, UR7 ;  /* 0x00000007ff037e24 */ /* 0x000fe2000f8e00ff */
[C---:B0-----:R-:W-:Y:S01]  /*01e0*/  ISETP.LT.U32.AND P0, PT, R0.reuse, UR6, PT ;  /* 0x0000000600007c0c */ /* 0x041fe2000bf01070 */
[----:B------:R-:W-:-:S03]  /*01f0*/  VIADD R2, R0, 0x100 ;  /* 0x0000010000027836 */ /* 0x000fc60000000000 */
[----:B------:R-:W-:Y:S02]  /*0200*/  ISETP.GT.AND.EX P0, PT, R3, RZ, PT, P0 ;  /* 0x000000ff0300720c */ /* 0x000fe40003f04300 */
[----:B------:R-:W-:Y:S01]  /*0210*/  ISETP.LT.U32.AND P1, PT, R2, UR6, PT ;  /* 0x0000000602007c0c */ /* 0x000fe2000bf21070 */
[----:B------:R-:W-:-:S05]  /*0220*/  IMAD.U32 R2, RZ, RZ, UR7 ;  /* 0x00000007ff027e24 */ /* 0x000fca000f8e00ff */
[----:B------:R-:W-:-:S05]  /*0230*/  ISETP.GT.AND.EX P1, PT, R2, RZ, PT, P1 ;  /* 0x000000ff0200720c */ /* 0x000fca0003f24310 */
[----:B------:R-:W-:Y:S08]  /*0240*/  @!P0 BRA `(.L_x_2) ;  /* 0x0000000000308947 */ /* 0x000ff00003800000 */
[----:B------:R-:W0:Y:S01]  /*0250*/  LDCU.64 UR10, c[0x0][0x388] ;  /* 0x00007100ff0a77ac */ /* 0x000e220008000a00 */
[----:B------:R-:W-:-:S05]  /*0260*/  IADD3 R2, P0, PT, R0, UR4, RZ ;  /* 0x0000000400027c10 */ /* 0x000fca000ff1e0ff */
[----:B------:R-:W-:Y:S02]  /*0270*/  IMAD.X R3, RZ, RZ, UR5, P0 ;  /* 0x00000005ff037e24 */ /* 0x000fe400080e06ff */
[----:B------:R-:W-:-:S03]  /*0280*/  IMAD.SHL.U32 R4, R2, 0x8, RZ ;  /* 0x0000000802047824 */ /* 0x000fc600078e00ff */
[----:B------:R-:W-:Y:S02]  /*0290*/  SHF.L.U64.HI R5, R2, 0x3, R3 ;  /* 0x0000000302057819 */ /* 0x000fe40000010203 */
[----:B0-----:R-:W-:-:S04]  /*02a0*/  IADD3 R2, P0, PT, R4, UR10, RZ ;  /* 0x0000000a04027c10 */ /* 0x001fc8000ff1e0ff */
[----:B------:R-:W-:Y:S01]  /*02b0*/  IADD3.X R3, PT, PT, R5, UR11, RZ, P0, !PT ;  /* 0x0000000b05037c10 */ /* 0x000fe200087fe4ff */
[----:B------:R-:W0:Y:S05]  /*02c0*/  LDCU.64 UR10, c[0x0][0x390] ;  /* 0x00007200ff0a77ac */ /* 0x000e2a0008000a00 */
[----:B------:R-:W2:Y:S01]  /*02d0*/  LDG.E.64 R2, desc[UR8][R2.64] ;  /* 0x0000000802027981 */ /* 0x000ea2000c1e1b00 */
[----:B0-----:R-:W-:-:S04]  /*02e0*/  IADD3 R4, P0, PT, R4, UR10, RZ ;  /* 0x0000000a04047c10 */ /* 0x001fc8000ff1e0ff */
[----:B------:R-:W-:-:S05]  /*02f0*/  IADD3.X R5, PT, PT, R5, UR11, RZ, P0, !PT ;  /* 0x0000000b05057c10 */ /* 0x000fca00087fe4ff */
[----:B--2---:R0:W-:Y:S04]  /*0300*/  STG.E.64 desc[UR8][R4.64], R2 ;  /* 0x0000000204007986 */ /* 0x0041e8000c101b08 */
.L_x_2:
[----:B------:R-:W-:Y:S05]  /*0310*/  BSYNC.RECONVERGENT B0 ;  /* 0x0000000000007941 */ /* 0x000fea0003800200 */
.L_x_1:
[----:B------:R-:W-:Y:S05]  /*0320*/  @!P1 EXIT ;  /* 0x000000000000994d */ /* 0x000fea0003800000 */
[----:B------:R-:W1:Y:S01]  /*0330*/  LDCU.64 UR6, c[0x0][0x388] ;  /* 0x00007100ff0677ac */ /* 0x000e620008000a00 */
[----:B------:R-:W-:-:S05]  /*0340*/  IADD3 R0, P0, PT, R0, UR4, RZ ;  /* 0x0000000400007c10 */ /* 0x000fca000ff1e0ff */
[----:B0-----:R-:W-:Y:S02]  /*0350*/  IMAD.X R3, RZ, RZ, UR5, P0 ;  /* 0x00000005ff037e24 */ /* 0x001fe400080e06ff */
[----:B------:R-:W-:-:S03]  /*0360*/  IMAD.SHL.U32 R4, R0, 0x8, RZ ;  /* 0x0000000800047824 */ /* 0x000fc600078e00ff */
[----:B------:R-:W-:Y:S02]  /*0370*/  SHF.L.U64.HI R0, R0, 0x3, R3 ;  /* 0x0000000300007819 */ /* 0x000fe40000010203 */
[----:B-1----:R-:W-:-:S04]  /*0380*/  IADD3 R2, P0, PT, R4, UR6, RZ ;  /* 0x0000000604027c10 */ /* 0x002fc8000ff1e0ff */
[----:B------:R-:W-:Y:S01]  /*0390*/  IADD3.X R3, PT, PT, R0, UR7, RZ, P0, !PT ;  /* 0x0000000700037c10 */ /* 0x000fe200087fe4ff */
[----:B------:R-:W0:Y:S05]  /*03a0*/  LDCU.64 UR6, c[0x0][0x390] ;  /* 0x00007200ff0677ac */ /* 0x000e2a0008000a00 */
[----:B------:R-:W2:Y:S01]  /*03b0*/  LDG.E.64 R2, desc[UR8][R2.64+0x800] ;  /* 0x0008000802027981 */ /* 0x000ea2000c1e1b00 */
[----:B0-----:R-:W-:-:S04]  /*03c0*/  IADD3 R4, P0, PT, R4, UR6, RZ ;  /* 0x0000000604047c10 */ /* 0x001fc8000ff1e0ff */
[----:B------:R-:W-:-:S05]  /*03d0*/  IADD3.X R5, PT, PT, R0, UR7, RZ, P0, !PT ;  /* 0x0000000700057c10 */ /* 0x000fca00087fe4ff */
[----:B--2---:R-:W-:Y:S01]  /*03e0*/  STG.E.64 desc[UR8][R4.64+0x800], R2 ;  /* 0x0008000204007986 */ /* 0x004fe2000c101b08 */
[----:B------:R-:W-:Y:S05]  /*03f0*/  EXIT ;  /* 0x000000000000794d */ /* 0x000fea0003800000 */
.L_x_3:
[----:B------:R-:W-:-:S00]  /*0400*/  BRA `(.L_x_3) ;  /* 0xfffffffc00fc7947 */ /* 0x000fc0000383ffff */
[----:B------:R-:W-:-:S00]  /*0410*/  NOP ;  /* 0x0000000000007918 */ /* 0x000fc00000000000 */
        /* <DEDUP_REMOVED lines=14> */
.L_x_148:


//--------------------- .text._ZN3cub18CUB_300001_SM_10006detail8for_each13static_kernelINS2_12policy_hub_t12policy_500_tElN6thrust24THRUST_300001_SM_1000_NS8cuda_cub6__fill7functorINS7_6detail15normal_iteratorINS7_10device_ptrIdEEEEiEEEEvT0_T1_ --------------------------
	.section	.text._ZN3cub18CUB_300001_SM_10006detail8for_each13static_kernelINS2_12policy_hub_t12policy_500_tElN6thrust24THRUST_300001_SM_1000_NS8cuda_cub6__fill7functorINS7_6detail15normal_iteratorINS7_10device_ptrIdEEEEiEEEEvT0_T1_,"ax",@progbits
	.align	128
        .global         _ZN3cub18CUB_300001_SM_10006detail8for_each13static_kernelINS2_12policy_hub_t12policy_500_tElN6thrust24THRUST_300001_SM_1000_NS8cuda_cub6__fill7functorINS7_6detail15normal_iteratorINS7_10device_ptrIdEEEEiEEEEvT0_T1_
        .type           _ZN3cub18CUB_300001_SM_10006detail8for_each13static_kernelINS2_12policy_hub_t12policy_500_tElN6thrust24THRUST_300001_SM_1000_NS8cuda_cub6__fill7functorINS7_6detail15normal_iteratorINS7_10device_ptrIdEEEEiEEEEvT0_T1_,@function
        .size           _ZN3cub18CUB_300001_SM_10006detail8for_each13static_kernelINS2_12policy_hub_t12policy_500_tElN6thrust24THRUST_300001_SM_1000_NS8cuda_cub6__fill7functorINS7_6detail15normal_iteratorINS7_10device_ptrIdEEEEiEEEEvT0_T1_,(.L_x_149 - _ZN3cub18CUB_300001_SM_10006detail8for_each13static_kernelINS2_12policy_hub_t12policy_500_tElN6thrust24THRUST_300001_SM_1000_NS8cuda_cub6__fill7functorINS7_6detail15normal_iteratorINS7_10device_ptrIdEEEEiEEEEvT0_T1_)
        .other          _ZN3cub18CUB_300001_SM_10006detail8for_each13static_kernelINS2_12policy_hub_t12policy_500_tElN6thrust24THRUST_300001_SM_1000_NS8cuda_cub6__fill7functorINS7_6detail15normal_iteratorINS7_10device_ptrIdEEEEiEEEEvT0_T1_,@"STO_CUDA_ENTRY STV_DEFAULT"
_ZN3cub18CUB_300001_SM_10006detail8for_each13static_kernelINS2_12policy_hub_t12policy_500_tElN6thrust24THRUST_300001_SM_1000_NS8cuda_cub6__fill7functorINS7_6detail15normal_iteratorINS7_10device_ptrIdEEEEiEEEEvT0_T1_:
.text._ZN3cub18CUB_300001_SM_10006detail8for_each13static_kernelINS2_12policy_hub_t12policy_500_tElN6thrust24THRUST_300001_SM_1000_NS8cuda_cub6__fill7functorINS7_6detail15normal_iteratorINS7_10device_ptrIdEEEEiEEEEvT0_T1_:
        /* <DEDUP_REMOVED lines=11> */
[----:B------:R-:W1:Y:S01]  /*00b0*/  LDCU UR6, c[0x0][0x390] ;  /* 0x00007200ff0677ac */ /* 0x000e620008000800 */
[----:B------:R-:W2:Y:S01]  /*00c0*/  LDCU.64 UR10, c[0x0][0x388] ;  /* 0x00007100ff0a77ac */ /* 0x000ea20008000a00 */
[----:B-1----:R-:W1:Y:S01]  /*00d0*/  I2F.F64 R2, UR6 ;  /* 0x0000000600027d12 */ /* 0x002e620008201c00 */
[----:B0-----:R-:W-:-:S05]  /*00e0*/  IADD3 R0, P0, PT, R0, UR4, RZ ;  /* 0x0000000400007c10 */ /* 0x001fca000ff1e0ff */
[----:B------:R-:W-:Y:S01]  /*00f0*/  IMAD.X R5, RZ, RZ, UR5, P0 ;  /* 0x00000005ff057e24 */ /* 0x000fe200080e06ff */
[----:B--2---:R-:W-:-:S04]  /*0100*/  LEA R4, P0, R0, UR10, 0x3 ;  /* 0x0000000a00047c11 */ /* 0x004fc8000f8018ff */
[----:B------:R-:W-:-:S05]  /*0110*/  LEA.HI.X R5, R0, UR11, R5, 0x3, P0 ;  /* 0x0000000b00057c11 */ /* 0x000fca00080f1c05 */
[----:B-1----:R-:W-:Y:S04]  /*0120*/  STG.E.64 desc[UR8][R4.64], R2 ;  /* 0x0000000204007986 */ /* 0x002fe8000c101b08 */
[----:B------:R-:W-:Y:S01]  /*0130*/  STG.E.64 desc[UR8][R4.64+0x800], R2 ;  /* 0x0008000204007986 */ /* 0x000fe2000c101b08 */
[----:B------:R-:W-:Y:S05]  /*0140*/  EXIT ;  /* 0x000000000000794d */ /* 0x000fea0003800000 */
.L_x_4:
[----:B------:R-:W0:Y:S01]  /*0150*/  S2R R0, SR_TID.X ;  /* 0x0000000000007919 */ /* 0x000e220000002100 */
[----:B------:R-:W1:Y:S01]  /*0160*/  LDCU UR10, c[0x0][0x390] ;  /* 0x00007200ff0a77ac */ /* 0x000e620008000800 */
[----:B------:R-:W2:Y:S01]  /*0170*/  LDCU.64 UR12, c[0x0][0x388] ;  /* 0x00007100ff0c77ac */ /* 0x000ea20008000a00 */
[----:B------:R-:W-:-:S06]  /*0180*/  USHF.R.S32.HI UR7, URZ, 0x1f, UR6 ;  /* 0x0000001fff077899 */ /* 0x000fcc0008011406 */
[----:B------:R-:W-:Y:S02]  /*0190*/  IMAD.U32 R5, RZ, RZ, UR7 ;  /* 0x00000007ff057e24 */ /* 0x000fe4000f8e00ff */
[----:B------:R-:W-:Y:S01]  /*01a0*/  IMAD.U32 R6, RZ, RZ, UR7 ;  /* 0x00000007ff067e24 */ /* 0x000fe2000f8e00ff */
[----:B-1----:R-:W1:Y:S01]  /*01b0*/  I2F.F64 R2, UR10 ;  /* 0x0000000a00027d12 */ /* 0x002e620008201c00 */
[C---:B0-----:R-:W-:Y:S01]  /*01c0*/  VIADD R4, R0.reuse, 0x100 ;  /* 0x0000010000047836 */ /* 0x041fe20000000000 */
[C---:B------:R-:W-:Y:S02]  /*01d0*/  ISETP.LT.U32.AND P0, PT, R0.reuse, UR6, PT ;  /* 0x0000000600007c0c */ /* 0x040fe4000bf01070 */
[----:B------:R-:W-:Y:S02]  /*01e0*/  IADD3 R0, P2, PT, R0, UR4, RZ ;  /* 0x0000000400007c10 */ /* 0x000fe4000ff5e0ff */
[----:B------:R-:W-:Y:S02]  /*01f0*/  ISETP.LT.U32.AND P1, PT, R4, UR6, PT ;  /* 0x0000000604007c0c */ /* 0x000fe4000bf21070 */
[----:B------:R-:W-:Y:S01]  /*0200*/  ISETP.GT.AND.EX P0, PT, R5, RZ, PT, P0 ;  /* 0x000000ff0500720c */ /* 0x000fe20003f04300 */
[----:B------:R-:W-:Y:S01]  /*0210*/  IMAD.X R5, RZ, RZ, UR5, P2 ;  /* 0x00000005ff057e24 */ /* 0x000fe200090e06ff */
[----:B------:R-:W-:-:S02]  /*0220*/  ISETP.GT.AND.EX P1, PT, R6, RZ, PT, P1 ;  /* 0x000000ff0600720c */ /* 0x000fc40003f24310 */
[----:B--2---:R-:W-:-:S04]  /*0230*/  LEA R4, P2, R0, UR12, 0x3 ;  /* 0x0000000c00047c11 */ /* 0x004fc8000f8418ff */
[----:B------:R-:W-:-:S05]  /*0240*/  LEA.HI.X R5, R0, UR13, R5, 0x3, P2 ;  /* 0x0000000d00057c11 */ /* 0x000fca00090f1c05 */
[----:B-1----:R0:W-:Y:S02]  /*0250*/  @P0 STG.E.64 desc[UR8][R4.64], R2 ;  /* 0x0000000204000986 */ /* 0x0021e4000c101b08 */
[----:B------:R-:W-:Y:S05]  /*0260*/  @!P1 EXIT ;  /* 0x000000000000994d */ /* 0x000fea0003800000 */
[----:B------:R-:W-:Y:S01]  /*0270*/  STG.E.64 desc[UR8][R4.64+0x800], R2 ;  /* 0x0008000204007986 */ /* 0x000fe2000c101b08 */
[----:B------:R-:W-:Y:S05]  /*0280*/  EXIT ;  /* 0x000000000000794d */ /* 0x000fea0003800000 */
.L_x_5:
        /* <DEDUP_REMOVED lines=15> */
.L_x_149:


//--------------------- .text._ZN3cub18CUB_300001_SM_10006detail8for_each13static_kernelINS2_12policy_hub_t12policy_500_tEmN6thrust24THRUST_300001_SM_1000_NS8cuda_cub20__uninitialized_fill7functorINS7_10device_ptrIdEEdEEEEvT0_T1_ --------------------------
	.section	.text._ZN3cub18CUB_300001_SM_10006detail8for_each13static_kernelINS2_12policy_hub_t12policy_500_tEmN6thrust24THRUST_300001_SM_1000_NS8cuda_cub20__uninitialized_fill7functorINS7_10device_ptrIdEEdEEEEvT0_T1_,"ax",@progbits
	.align	128
        .global         _ZN3cub18CUB_300001_SM_10006detail8for_each13static_kernelINS2_12policy_hub_t12policy_500_tEmN6thrust24THRUST_300001_SM_1000_NS8cuda_cub20__uninitialized_fill7functorINS7_10device_ptrIdEEdEEEEvT0_T1_
        .type           _ZN3cub18CUB_300001_SM_10006detail8for_each13static_kernelINS2_12policy_hub_t12policy_500_tEmN6thrust24THRUST_300001_SM_1000_NS8cuda_cub20__uninitialized_fill7functorINS7_10device_ptrIdEEdEEEEvT0_T1_,@function
        .size           _ZN3cub18CUB_300001_SM_10006detail8for_each13static_kernelINS2_12policy_hub_t12policy_500_tEmN6thrust24THRUST_300001_SM_1000_NS8cuda_cub20__uninitialized_fill7functorINS7_10device_ptrIdEEdEEEEvT0_T1_,(.L_x_150 - _ZN3cub18CUB_300001_SM_10006detail8for_each13static_kernelINS2_12policy_hub_t12policy_500_tEmN6thrust24THRUST_300001_SM_1000_NS8cuda_cub20__uninitialized_fill7functorINS7_10device_ptrIdEEdEEEEvT0_T1_)
        .other          _ZN3cub18CUB_300001_SM_10006detail8for_each13static_kernelINS2_12policy_hub_t12policy_500_tEmN6thrust24THRUST_300001_SM_1000_NS8cuda_cub20__uninitialized_fill7functorINS7_10device_ptrIdEEdEEEEvT0_T1_,@"STO_CUDA_ENTRY STV_DEFAULT"
_ZN3cub18CUB_300001_SM_10006detail8for_each13static_kernelINS2_12policy_hub_t12policy_500_tEmN6thrust24THRUST_300001_SM_1000_NS8cuda_cub20__uninitialized_fill7functorINS7_10device_ptrIdEEdEEEEvT0_T1_:
.text._ZN3cub18CUB_300001_SM_10006detail8for_each13static_kernelINS2_12policy_hub_t12policy_500_tEmN6thrust24THRUST_300001_SM_1000_NS8cuda_cub20__uninitialized_fill7functorINS7_10device_ptrIdEEdEEEEvT0_T1_:
        /* <DEDUP_REMOVED lines=8> */
[----:B------:R-:W-:-:S09]  /*0080*/  UISETP.GE.U32.AND.EX UP0, UPT, UR7, URZ, UPT, UP0 ;  /* 0x000000ff0700728c */ /* 0x000fd2000bf06100 */
[----:B--2---:R-:W-:Y:S05]  /*0090*/  BRA.U !UP0, `(.L_x_6) ;  /* 0x0000000108287547 */ /* 0x004fea000b800000 */
[----:B------:R-:W0:Y:S01]  /*00a0*/  S2R R0, SR_TID.X ;  /* 0x0000000000007919 */ /* 0x000e220000002100 */
[----:B------:R-:W1:Y:S01]  /*00b0*/  LDCU.64 UR6, c[0x0][0x388] ;  /* 0x00007100ff0677ac */ /* 0x000e620008000a00 */
[----:B------:R-:W2:Y:S01]  /*00c0*/  LDC.64 R4, c[0x0][0x390] ;  /* 0x0000e400ff047b82 */ /* 0x000ea20000000a00 */
[----:B0-----:R-:W-:-:S05]  /*00d0*/  IADD3 R0, P0, PT, R0, UR4, RZ ;  /* 0x0000000400007c10 */ /* 0x001fca000ff1e0ff */
[----:B------:R-:W-:Y:S01]  /*00e0*/  IMAD.X R3, RZ, RZ, UR5, P0 ;  /* 0x00000005ff037e24 */ /* 0x000fe200080e06ff */
[----:B-1----:R-:W-:-:S04]  /*00f0*/  LEA R2, P0, R0, UR6, 0x3 ;  /* 0x0000000600027c11 */ /* 0x002fc8000f8018ff */
[----:B------:R-:W-:-:S05]  /*0100*/  LEA.HI.X R3, R0, UR7, R3, 0x3, P0 ;  /* 0x0000000700037c11 */ /* 0x000fca00080f1c03 */
[----:B--2---:R-:W-:Y:S04]  /*0110*/  STG.E.64 desc[UR8][R2.64], R4 ;  /* 0x0000000402007986 */ /* 0x004fe8000c101b08 */
[----:B------:R-:W-:Y:S01]  /*0120*/  STG.E.64 desc[UR8][R2.64+0x800], R4 ;  /* 0x0008000402007986 */ /* 0x000fe2000c101b08 */
[----:B------:R-:W-:Y:S05]  /*0130*/  EXIT ;  /* 0x000000000000794d */ /* 0x000fea0003800000 */
.L_x_6:
[----:B------:R-:W0:Y:S01]  /*0140*/  S2R R0, SR_TID.X ;  /* 0x0000000000007919 */ /* 0x000e220000002100 */
[----:B------:R-:W-:Y:S01]  /*0150*/  IMAD.U32 R2, RZ, RZ, UR7 ;  /* 0x00000007ff027e24 */ /* 0x000fe2000f8e00ff */
[----:B------:R-:W1:Y:S01]  /*0160*/  LDCU.64 UR10, c[0x0][0x388] ;  /* 0x00007100ff0a77ac */ /* 0x000e620008000a00 */
[----:B------:R-:W-:Y:S01]  /*0170*/  IMAD.U32 R6, RZ, RZ, UR7 ;  /* 0x00000007ff067e24 */ /* 0x000fe2000f8e00ff */
[----:B0-----:R-:W-:-:S04]  /*0180*/  ISETP.LT.U32.AND P0, PT, R0, UR6, PT ;  /* 0x0000000600007c0c */ /* 0x001fc8000bf01070 */
[----:B------:R-:W-:Y:S01]  /*0190*/  ISETP.GT.U32.AND.EX P0, PT, R2, RZ, PT, P0 ;  /* 0x000000ff0200720c */ /* 0x000fe20003f04100 */
[C---:B------:R-:W-:Y:S01]  /*01a0*/  VIADD R2, R0.reuse, 0x100 ;  /* 0x0000010000027836 */ /* 0x040fe20000000000 */
[----:B------:R-:W-:-:S04]  /*01b0*/  IADD3 R0, P2, PT, R0, UR4, RZ ;  /* 0x0000000400007c10 */ /* 0x000fc8000ff5e0ff */
[----:B------:R-:W-:Y:S01]  /*01c0*/  ISETP.LT.U32.AND P1, PT, R2, UR6, PT ;  /* 0x0000000602007c0c */ /* 0x000fe2000bf21070 */
[----:B------:R-:W-:Y:S01]  /*01d0*/  IMAD.X R3, RZ, RZ, UR5, P2 ;  /* 0x00000005ff037e24 */ /* 0x000fe200090e06ff */
[----:B-1----:R-:W-:Y:S02]  /*01e0*/  LEA R2, P2, R0, UR10, 0x3 ;  /* 0x0000000a00027c11 */ /* 0x002fe4000f8418ff */
[----:B------:R-:W-:Y:S02]  /*01f0*/  ISETP.GT.U32.AND.EX P1, PT, R6, RZ, PT, P1 ;  /* 0x000000ff0600720c */ /* 0x000fe40003f24110 */
[----:B------:R-:W-:Y:S01]  /*0200*/  LEA.HI.X R3, R0, UR11, R3, 0x3, P2 ;  /* 0x0000000b00037c11 */ /* 0x000fe200090f1c03 */
[----:B------:R-:W0:Y:S04]  /*0210*/  @P0 LDC.64 R4, c[0x0][0x390] ;  /* 0x0000e400ff040b82 */ /* 0x000e280000000a00 */
[----:B0-----:R0:W-:Y:S06]  /*0220*/  @P0 STG.E.64 desc[UR8][R2.64], R4 ;  /* 0x0000000402000986 */ /* 0x0011ec000c101b08 */
[----:B------:R-:W-:Y:S05]  /*0230*/  @!P1 EXIT ;  /* 0x000000000000994d */ /* 0x000fea0003800000 */
[----:B0-----:R-:W0:Y:S02]  /*0240*/  LDC.64 R4, c[0x0][0x390] ;  /* 0x0000e400ff047b82 */ /* 0x001e240000000a00 */
[----:B0-----:R-:W-:Y:S01]  /*0250*/  STG.E.64 desc[UR8][R2.64+0x800], R4 ;  /* 0x0008000402007986 */ /* 0x001fe2000c101b08 */
[----:B------:R-:W-:Y:S05]  /*0260*/  EXIT ;  /* 0x000000000000794d */ /* 0x000fea0003800000 */
.L_x_7:
        /* <DEDUP_REMOVED lines=9> */
.L_x_150:


//--------------------- .text._ZN3cub18CUB_300001_SM_10006detail11EmptyKernelIvEEvv --------------------------
	.section	.text._ZN3cub18CUB_300001_SM_10006detail11EmptyKernelIvEEvv,"ax",@progbits
	.align	128
        .global         _ZN3cub18CUB_300001_SM_10006detail11EmptyKernelIvEEvv
        .type           _ZN3cub18CUB_300001_SM_10006detail11EmptyKernelIvEEvv,@function
        .size           _ZN3cub18CUB_300001_SM_10006detail11EmptyKernelIvEEvv,(.L_x_151 - _ZN3cub18CUB_300001_SM_10006detail11EmptyKernelIvEEvv)
        .other          _ZN3cub18CUB_300001_SM_10006detail11EmptyKernelIvEEvv,@"STO_CUDA_ENTRY STV_DEFAULT"
_ZN3cub18CUB_300001_SM_10006detail11EmptyKernelIvEEvv:
.text._ZN3cub18CUB_300001_SM_10006detail11EmptyKernelIvEEvv:
[----:B------:R-:W-:Y:S01]  /*0000*/  LDC R1, c[0x0][0x37c] ;  /* 0x0000df00ff017b82 */ /* 0x000fe20000000800 */
[----:B------:R-:W-:Y:S05]  /*0010*/  EXIT ;  /* 0x000000000000794d */ /* 0x000fea0003800000 */
.L_x_8:
        /* <DEDUP_REMOVED lines=14> */
.L_x_151:


//--------------------- .text._Z6neyavndddPdS_S_  --------------------------
	.section	.text._Z6neyavndddPdS_S_,"ax",@progbits
	.align	128
        .global         _Z6neyavndddPdS_S_
        .type           _Z6neyavndddPdS_S_,@function
        .size           _Z6neyavndddPdS_S_,(.L_x_143 - _Z6neyavndddPdS_S_)
        .other          _Z6neyavndddPdS_S_,@"STO_CUDA_ENTRY STV_DEFAULT"
_Z6neyavndddPdS_S_:
.text._Z6neyavndddPdS_S_:
[----:B------:R-:W-:Y:S01]  /*0000*/  LDC R1, c[0x0][0x37c] ;  /* 0x0000df00ff017b82 */ /* 0x000fe20000000800 */
[----:B------:R-:W0:Y:S01]  /*0010*/  S2R R0, SR_TID.X ;  /* 0x0000000000007919 */ /* 0x000e220000002100 */
[----:B------:R-:W1:Y:S01]  /*0020*/  LDCU.64 UR4, c[0x0][0x380] ;  /* 0x00007000ff0477ac */ /* 0x000e620008000a00 */
[----:B0-----:R-:W1:Y:S02]  /*0030*/  I2F.F64.U32 R2, R0 ;  /* 0x0000000000027312 */ /* 0x001e640000201800 */
[----:B-1----:R-:W-:Y:S01]  /*0040*/  DADD R2, R2, UR4 ;  /* 0x0000000402027e29 */ /* 0x002fe20008000000 */
[----:B------:R-:W0:Y:S09]  /*0050*/  LDCU.64 UR4, c[0x3][0x10] ;  /* 0x00c00200ff0477ac */ /* 0x000e320008000a00 */
[----:B------:R-:W1:Y:S08]  /*0060*/  F2I.F64.TRUNC R2, R2 ;  /* 0x0000000200027311 */ /* 0x000e70000030d100 */
[----:B-1----:R-:W0:Y:S02]  /*0070*/  I2F.F64 R4, R2 ;  /* 0x0000000200047312 */ /* 0x002e240000201c00 */
[----:B0-----:R-:W-:-:S14]  /*0080*/  DSETP.GEU.AND P0, PT, R4, UR4, PT ;  /* 0x0000000404007e2a */ /* 0x001fdc000bf0e000 */
[----:B------:R-:W-:Y:S05]  /*0090*/  @P0 EXIT ;  /* 0x000000000000094d */ /* 0x000fea0003800000 */
[----:B------:R-:W0:Y:S01]  /*00a0*/  LDC.64 R6, c[0x0][0x398] ;  /* 0x0000e600ff067b82 */ /* 0x000e220000000a00 */
[----:B------:R-:W0:Y:S01]  /*00b0*/  LDCU.64 UR6, c[0x0][0x358] ;  /* 0x00006b00ff0677ac */ /* 0x000e220008000a00 */
[----:B------:R-:W1:Y:S06]  /*00c0*/  LDCU UR4, c[0x3][0xc] ;  /* 0x00c00180ff0477ac */ /* 0x000e6c0008000800 */
[----:B------:R-:W2:Y:S08]  /*00d0*/  LDC.64 R2, c[0x0][0x3a0] ;  /* 0x0000e800ff027b82 */ /* 0x000eb00000000a00 */
[----:B------:R-:W2:Y:S01]  /*00e0*/  LDC.64 R4, c[0x3][0x38] ;  /* 0x00c00e00ff047b82 */ /* 0x000ea20000000a00 */
[----:B-1----:R-:W-:Y:S01]  /*00f0*/  UISETP.GE.AND UP0, UPT, UR4, 0x3, UPT ;  /* 0x000000030400788c */ /* 0x002fe2000bf06270 */
[----:B0-----:R0:W-:Y:S04]  /*0100*/  STG.E.64 desc[UR6][R6.64], RZ ;  /* 0x000000ff06007986 */ /* 0x0011e8000c101b06 */
[----:B--2---:R0:W-:Y:S04]  /*0110*/  STG.E.64 desc[UR6][R2.64], R4 ;  /* 0x0000000402007986 */ /* 0x0041e8000c101b06 */
[----:B------:R-:W-:Y:S05]  /*0120*/  BRA.U !UP0, `(.L_x_9) ;  /* 0x0000005d083c7547 */ /* 0x000fea000b800000 */
[----:B------:R-:W-:-:S07]  /*0130*/  MOV R0, 0x150 ;  /* 0x0000015000007802 */ /* 0x000fce0000000f00 */
[----:B0-----:R-:W-:Y:S05]  /*0140*/  CALL.REL.NOINC `($_Z6neyavndddPdS_S_$__internal_accurate_pow) ;  /* 0x0000006c005c7944 */ /* 0x001fea0003c00000 */
[----:B------:R-:W0:Y:S01]  /*0150*/  LDCU UR4, c[0x0][0x38c] ;  /* 0x00007180ff0477ac */ /* 0x000e220008000800 */
[----:B------:R-:W1:Y:S01]  /*0160*/  LDC.64 R8, c[0x0][0x388] ;  /* 0x0000e200ff087b82 */ /* 0x000e620000000a00 */
[----:B------:R-:W-:-:S07]  /*0170*/  IMAD.MOV.U32 R2, RZ, RZ, 0x1 ;  /* 0x00000001ff027424 */ /* 0x000fce00078e00ff */
[----:B------:R-:W2:Y:S08]  /*0180*/  LDC.64 R10, c[0x3][0x20] ;  /* 0x00c00800ff0a7b82 */ /* 0x000eb00000000a00 */
[----:B------:R-:W2:Y:S01]  /*0190*/  LDC.64 R6, c[0x3][0x28] ;  /* 0x00c00a00ff067b82 */ /* 0x000ea20000000a00 */
[----:B0-----:R-:W1:Y:S07]  /*01a0*/  MUFU.RCP64H R3, UR4 ;  /* 0x0000000400037d08 */ /* 0x001e6e0008001800 */
[----:B------:R-:W0:Y:S01]  /*01b0*/  LDC.64 R14, c[0x0][0x390] ;  /* 0x0000e400ff0e7b82 */ /* 0x000e220000000a00 */
[----:B-1----:R-:W-:-:S02]  /*01c0*/  DFMA R4, R2, -R8, 1 ;  /* 0x3ff000000204742b */ /* 0x002fc40000000808 */
[----:B--2---:R-:W-:-:S06]  /*01d0*/  DMUL R10, R10, R6 ;  /* 0x000000060a0a7228 */ /* 0x004fcc0000000000 */
[----:B------:R-:W-:Y:S02]  /*01e0*/  DFMA R4, R4, R4, R4 ;  /* 0x000000040404722b */ /* 0x000fe40000000004 */
[----:B0-----:R-:W-:-:S06]  /*01f0*/  DSETP.NAN.AND P1, PT, R14, R14, PT ;  /* 0x0000000e0e00722a */ /* 0x001fcc0003f28000 */
[----:B------:R-:W-:Y:S01]  /*0200*/  DFMA R4, R2, R4, R2 ;  /* 0x000000040204722b */ /* 0x000fe20000000002 */
[----:B------:R-:W-:-:S07]  /*0210*/  FSETP.GEU.AND P2, PT, |R11|, 6.5827683646048100446e-37, PT ;  /* 0x036000000b00780b */ /* 0x000fce0003f4e200 */
[----:B------:R-:W-:-:S08]  /*0220*/  DFMA R2, R4, -R8, 1 ;  /* 0x3ff000000402742b */ /* 0x000fd00000000808 */
[----:B------:R-:W-:-:S08]  /*0230*/  DFMA R2, R4, R2, R4 ;  /* 0x000000020402722b */ /* 0x000fd00000000004 */
[----:B------:R-:W-:-:S08]  /*0240*/  DMUL R4, R10, R2 ;  /* 0x000000020a047228 */ /* 0x000fd00000000000 */
[----:B------:R-:W-:Y:S01]  /*0250*/  DFMA R6, R4, -R8, R10 ;  /* 0x800000080406722b */ /* 0x000fe2000000000a */
[----:B------:R-:W-:Y:S02]  /*0260*/  IMAD.MOV.U32 R9, RZ, RZ, R12 ;  /* 0x000000ffff097224 */ /* 0x000fe400078e000c */
[----:B------:R-:W-:-:S05]  /*0270*/  IMAD.MOV.U32 R8, RZ, RZ, R13 ;  /* 0x000000ffff087224 */ /* 0x000fca00078e000d */
[----:B------:R-:W-:-:S10]  /*0280*/  DFMA R2, R2, R6, R4 ;  /* 0x000000060202722b */ /* 0x000fd40000000004 */
[----:B------:R-:W-:-:S05]  /*0290*/  FFMA R0, RZ, UR4, R3 ;  /* 0x00000004ff007c23 */ /* 0x000fca0008000003 */
[----:B------:R-:W-:-:S13]  /*02a0*/  FSETP.GT.AND P0, PT, |R0|, 1.469367938527859385e-39, PT ;  /* 0x001000000000780b */ /* 0x000fda0003f04200 */
[----:B------:R-:W-:Y:S05]  /*02b0*/  @P0 BRA P2, `(.L_x_10) ;  /* 0x00000000001c0947 */ /* 0x000fea0001000000 */
[----:B------:R-:W0:Y:S01]  /*02c0*/  LDC R20, c[0x0][0x388] ;  /* 0x0000e200ff147b82 */ /* 0x000e220000000800 */
[----:B------:R-:W-:Y:S02]  /*02d0*/  MOV R12, R10 ;  /* 0x0000000a000c7202 */ /* 0x000fe40000000f00 */
[----:B------:R-:W-:-:S05]  /*02e0*/  MOV R10, 0x310 ;  /* 0x00000310000a7802 */ /* 0x000fca0000000f00 */
[----:B------:R-:W1:Y:S02]  /*02f0*/  LDC R21, c[0x0][0x38c] ;  /* 0x0000e300ff157b82 */ /* 0x000e640000000800 */
[----:B01----:R-:W-:Y:S05]  /*0300*/  CALL.REL.NOINC `($__internal_0_$__cuda_sm20_div_rn_f64_full) ;  /* 0x0000006400607944 */ /* 0x003fea0003c00000 */
[----:B------:R-:W-:Y:S02]  /*0310*/  IMAD.MOV.U32 R2, RZ, RZ, R12 ;  /* 0x000000ffff027224 */ /* 0x000fe400078e000c */
[----:B------:R-:W-:-:S07]  /*0320*/  IMAD.MOV.U32 R3, RZ, RZ, R11 ;  /* 0x000000ffff037224 */ /* 0x000fce00078e000b */
.L_x_10:
[----:B------:R-:W0:Y:S08]  /*0330*/  LDC.64 R14, c[0x0][0x390] ;  /* 0x0000e400ff0e7b82 */ /* 0x000e300000000a00 */
[----:B------:R-:W1:Y:S08]  /*0340*/  LDC.64 R6, c[0x3][0x20] ;  /* 0x00c00800ff067b82 */ /* 0x000e700000000a00 */
[----:B------:R-:W1:Y:S08]  /*0350*/  LDC.64 R16, c[0x3][0x28] ;  /* 0x00c00a00ff107b82 */ /* 0x000e700000000a00 */
[----:B------:R-:W2:Y:S01]  /*0360*/  LDC.64 R10, c[0x3][0x18] ;  /* 0x00c00600ff0a7b82 */ /* 0x000ea20000000a00 */
[----:B0-----:R-:W-:-:S10]  /*0370*/  DADD R4, R14, 2 ;  /* 0x400000000e047429 */ /* 0x001fd40000000000 */
[----:B------:R-:W-:Y:S01]  /*0380*/  LOP3.LUT R0, R5, 0x7ff00000, RZ, 0xc0, !PT ;  /* 0x7ff0000005007812 */ /* 0x000fe200078ec0ff */
[----:B-1----:R-:W-:Y:S02]  /*0390*/  DMUL R16, R6, -R16 ;  /* 0x8000001006107228 */ /* 0x002fe40000000000 */
[----:B--2---:R-:W-:Y:S01]  /*03a0*/  DADD R6, R10, R10 ;  /* 0x000000000a067229 */ /* 0x004fe2000000000a */
[----:B------:R-:W-:Y:S10]  /*03b0*/  @!P1 BRA `(.L_x_11) ;  /* 0x0000002c00489947 */ /* 0x000ff40003800000 */
[C---:B------:R-:W-:Y:S02]  /*03c0*/  DSETP.NEU.AND P0, PT, R14.reuse, RZ, PT ;  /* 0x000000ff0e00722a */ /* 0x040fe40003f0d000 */
[----:B------:R-:W-:-:S12]  /*03d0*/  DADD R12, R14, 2 ;  /* 0x400000000e0c7429 */ /* 0x000fd80000000000 */
[----:B------:R-:W-:Y:S05]  /*03e0*/  @P0 BRA `(.L_x_12) ;  /* 0x00000014009c0947 */ /* 0x000fea0003800000 */
[----:B------:R-:W0:Y:S01]  /*03f0*/  LDCU UR4, c[0x3][0xc] ;  /* 0x00c00180ff0477ac */ /* 0x000e220008000800 */
[----:B------:R-:W-:Y:S01]  /*0400*/  IMAD.MOV.U32 R4, RZ, RZ, 0x1 ;  /* 0x00000001ff047424 */ /* 0x000fe200078e00ff */
[----:B0-----:R-:W-:-:S09]  /*0410*/  UISETP.NE.AND UP0, UPT, UR4, 0x3, UPT ;  /* 0x000000030400788c */ /* 0x001fd2000bf05270 */
[----:B------:R-:W-:Y:S05]  /*0420*/  BRA.U !UP0, `(.L_x_13) ;  /* 0x0000000d084c7547 */ /* 0x000fea000b800000 */
[----:B------:R-:W-:Y:S01]  /*0430*/  ISETP.NE.AND P0, PT, R0, 0x7ff00000, PT ;  /* 0x7ff000000000780c */ /* 0x000fe20003f05270 */
[----:B------:R-:W-:Y:S01]  /*0440*/  DSETP.NEU.AND P1, PT, R14, 1, PT ;  /* 0x3ff000000e00742a */ /* 0x000fe20003f2d000 */
[----:B------:R-:W-:Y:S01]  /*0450*/  MOV R8, 0x1 ;  /* 0x0000000100087802 */ /* 0x000fe20000000f00 */
[----:B------:R-:W0:Y:S01]  /*0460*/  LDC R14, c[0x3][0x1c] ;  /* 0x00c00700ff0e7b82 */ /* 0x000e220000000800 */
[----:B------:R-:W-:Y:S02]  /*0470*/  FSEL R4, R13, RZ, !P0 ;  /* 0x000000ff0d047208 */ /* 0x000fe40004000000 */
[----:B------:R-:W-:Y:S02]  /*0480*/  FSEL R12, R12, RZ, !P0 ;  /* 0x000000ff0c0c7208 */ /* 0x000fe40004000000 */
[----:B------:R-:W-:Y:S02]  /*0490*/  FSEL R5, R4, 1.875, P1 ;  /* 0x3ff0000004057808 */ /* 0x000fe40000800000 */
[----:B------:R-:W-:-:S02]  /*04a0*/  FSEL R4, R12, RZ, P1 ;  /* 0x000000ff0c047208 */ /* 0x000fc40000800000 */
[----:B------:R-:W1:Y:S01]  /*04b0*/  MUFU.RCP64H R9, R5 ;  /* 0x0000000500097308 */ /* 0x000e620000001800 */
[----:B0-----:R-:W-:-:S03]  /*04c0*/  FSETP.GEU.AND P1, PT, |R14|, 6.5827683646048100446e-37, PT ;  /* 0x036000000e00780b */ /* 0x001fc60003f2e200 */
[----:B-1----:R-:W-:-:S08]  /*04d0*/  DFMA R12, -R4, R8, 1 ;  /* 0x3ff00000040c742b */ /* 0x002fd00000000108 */
[----:B------:R-:W-:-:S08]  /*04e0*/  DFMA R12, R12, R12, R12 ;  /* 0x0000000c0c0c722b */ /* 0x000fd0000000000c */
[----:B------:R-:W-:-:S08]  /*04f0*/  DFMA R12, R8, R12, R8 ;  /* 0x0000000c080c722b */ /* 0x000fd00000000008 */
[----:B------:R-:W-:-:S08]  /*0500*/  DFMA R8, -R4, R12, 1 ;  /* 0x3ff000000408742b */ /* 0x000fd0000000010c */
[----:B------:R-:W-:-:S08]  /*0510*/  DFMA R8, R12, R8, R12 ;  /* 0x000000080c08722b */ /* 0x000fd0000000000c */
[----:B------:R-:W-:-:S08]  /*0520*/  DMUL R12, R8, R10 ;  /* 0x0000000a080c7228 */ /* 0x000fd00000000000 */
[----:B------:R-:W-:-:S08]  /*0530*/  DFMA R10, -R4, R12, R10 ;  /* 0x0000000c040a722b */ /* 0x000fd0000000010a */
[----:B------:R-:W-:-:S10]  /*0540*/  DFMA R8, R8, R10, R12 ;  /* 0x0000000a0808722b */ /* 0x000fd4000000000c */
[----:B------:R-:W-:-:S05]  /*0550*/  FFMA R10, RZ, R5, R9 ;  /* 0x00000005ff0a7223 */ /* 0x000fca0000000009 */
[----:B------:R-:W-:-:S13]  /*0560*/  FSETP.GT.AND P0, PT, |R10|, 1.469367938527859385e-39, PT ;  /* 0x001000000a00780b */ /* 0x000fda0003f04200 */
[----:B------:R-:W-:Y:S05]  /*0570*/  @P0 BRA P1, `(.L_x_14) ;  /* 0x0000000000200947 */ /* 0x000fea0000800000 */
[----:B------:R-:W0:Y:S01]  /*0580*/  LDC R12, c[0x3][0x18] ;  /* 0x00c00600ff0c7b82 */ /* 0x000e220000000800 */
[----:B------:R-:W-:Y:S01]  /*0590*/  IMAD.MOV.U32 R20, RZ, RZ, R4 ;  /* 0x000000ffff147224 */ /* 0x000fe200078e0004 */
[----:B------:R-:W-:Y:S01]  /*05a0*/  MOV R10, 0x5e0 ;  /* 0x000005e0000a7802 */ /* 0x000fe20000000f00 */
[----:B------:R-:W-:-:S05]  /*05b0*/  IMAD.MOV.U32 R21, RZ, RZ, R5 ;  /* 0x000000ffff157224 */ /* 0x000fca00078e0005 */
[----:B------:R-:W1:Y:S02]  /*05c0*/  LDC R11, c[0x3][0x1c] ;  /* 0x00c00700ff0b7b82 */ /* 0x000e640000000800 */
[----:B01----:R-:W-:Y:S05]  /*05d0*/  CALL.REL.NOINC `($__internal_0_$__cuda_sm20_div_rn_f64_full) ;  /* 0x0000006000ac7944 */ /* 0x003fea0003c00000 */
[----:B------:R-:W-:Y:S01]  /*05e0*/  IMAD.MOV.U32 R8, RZ, RZ, R12 ;  /* 0x000000ffff087224 */ /* 0x000fe200078e000c */
[----:B------:R-:W-:-:S07]  /*05f0*/  MOV R9, R11 ;  /* 0x0000000b00097202 */ /* 0x000fce0000000f00 */
.L_x_14:
[----:B------:R-:W0:Y:S01]  /*0600*/  MUFU.RCP64H R11, R5 ;  /* 0x00000005000b7308 */ /* 0x000e220000001800 */
[----:B------:R-:W-:Y:S01]  /*0610*/  IMAD.MOV.U32 R10, RZ, RZ, 0x1 ;  /* 0x00000001ff0a7424 */ /* 0x000fe200078e00ff */
[----:B------:R-:W-:-:S05]  /*0620*/  FSETP.GEU.AND P1, PT, |R7|, 6.5827683646048100446e-37, PT ;  /* 0x036000000700780b */ /* 0x000fca0003f2e200 */
[----:B0-----:R-:W-:-:S08]  /*0630*/  DFMA R12, -R4, R10, 1 ;  /* 0x3ff00000040c742b */ /* 0x001fd0000000010a */
        /* <DEDUP_REMOVED lines=10> */
[----:B------:R-:W-:Y:S01]  /*06e0*/  IMAD.MOV.U32 R12, RZ, RZ, R6 ;  /* 0x000000ffff0c7224 */ /* 0x000fe200078e0006 */
[----:B------:R-:W-:Y:S01]  /*06f0*/  MOV R20, R4 ;  /* 0x0000000400147202 */ /* 0x000fe20000000f00 */
[----:B------:R-:W-:Y:S01]  /*0700*/  IMAD.MOV.U32 R11, RZ, RZ, R7 ;  /* 0x000000ffff0b7224 */ /* 0x000fe200078e0007 */
[----:B------:R-:W-:Y:S01]  /*0710*/  MOV R10, 0x740 ;  /* 0x00000740000a7802 */ /* 0x000fe20000000f00 */
[----:B------:R-:W-:-:S07]  /*0720*/  IMAD.MOV.U32 R21, RZ, RZ, R5 ;  /* 0x000000ffff157224 */ /* 0x000fce00078e0005 */
[----:B------:R-:W-:Y:S05]  /*0730*/  CALL.REL.NOINC `($__internal_0_$__cuda_sm20_div_rn_f64_full) ;  /* 0x0000006000547944 */ /* 0x000fea0003c00000 */
[----:B------:R-:W-:-:S07]  /*0740*/  IMAD.MOV.U32 R10, RZ, RZ, R12 ;  /* 0x000000ffff0a7224 */ /* 0x000fce00078e000c */
.L_x_15:
[----:B------:R-:W0:Y:S01]  /*0750*/  LDC.64 R30, c[0x0][0x398] ;  /* 0x0000e600ff1e7b82 */ /* 0x000e220000000a00 */
[----:B------:R-:W1:Y:S01]  /*0760*/  LDCU UR4, c[0x3][0xc] ;  /* 0x00c00180ff0477ac */ /* 0x000e620008000800 */
[----:B------:R-:W-:Y:S01]  /*0770*/  DADD R28, R10, R2 ;  /* 0x000000000a1c7229 */ /* 0x000fe20000000002 */
[----:B------:R-:W-:Y:S01]  /*0780*/  IMAD.MOV.U32 R5, RZ, RZ, RZ ;  /* 0x000000ffff057224 */ /* 0x000fe200078e00ff */
[----:B------:R-:W-:Y:S01]  /*0790*/  MOV R4, 0x1 ;  /* 0x0000000100047802 */ /* 0x000fe20000000f00 */
[----:B------:R-:W2:Y:S01]  /*07a0*/  LDCU UR5, c[0x0][0x38c] ;  /* 0x00007180ff0577ac */ /* 0x000ea20008000800 */
[----:B-1----:R-:W-:-:S04]  /*07b0*/  ULOP3.LUT UR4, UR4, 0x7ffffffe, URZ, 0xc0, !UPT ;  /* 0x7ffffffe04047892 */ /* 0x002fc8000f8ec0ff */
[----:B--2---:R-:W-:-:S12]  /*07c0*/  UIADD3 UR4, UPT, UPT, UR4, -0x4, URZ ;  /* 0xfffffffc04047890 */ /* 0x004fd8000fffe0ff */
.L_x_22:
[----:B------:R-:W1:Y:S08]  /*07d0*/  LDC.64 R26, c[0x0][0x3a8] ;  /* 0x0000ea00ff1a7b82 */ /* 0x000e700000000a00 */
[----:B------:R-:W2:Y:S01]  /*07e0*/  LDC.64 R12, c[0x0][0x388] ;  /* 0x0000e200ff0c7b82 */ /* 0x000ea20000000a00 */
[----:B-1----:R-:W-:-:S05]  /*07f0*/  IMAD.WIDE.U32 R26, R4, 0x8, R26 ;  /* 0x00000008041a7825 */ /* 0x002fca00078e001a */
[----:B------:R-:W3:Y:S01]  /*0800*/  LDG.E.64 R6, desc[UR6][R26.64] ;  /* 0x000000061a067981 */ /* 0x000ee2000c1e1b00 */
[----:B------:R-:W2:Y:S01]  /*0810*/  MUFU.RCP64H R11, UR5 ;  /* 0x00000005000b7d08 */ /* 0x000ea20008001800 */
[----:B------:R-:W-:-:S06]  /*0820*/  IMAD.MOV.U32 R10, RZ, RZ, 0x1 ;  /* 0x00000001ff0a7424 */ /* 0x000fcc00078e00ff */
[----:B--2---:R-:W-:-:S08]  /*0830*/  DFMA R14, R10, -R12, 1 ;  /* 0x3ff000000a0e742b */ /* 0x004fd0000000080c */
[----:B------:R-:W-:-:S08]  /*0840*/  DFMA R14, R14, R14, R14 ;  /* 0x0000000e0e0e722b */ /* 0x000fd0000000000e */
[----:B------:R-:W-:-:S08]  /*0850*/  DFMA R14, R10, R14, R10 ;  /* 0x0000000e0a0e722b */ /* 0x000fd0000000000a */
[----:B------:R-:W-:-:S08]  /*0860*/  DFMA R18, R14, -R12, 1 ;  /* 0x3ff000000e12742b */ /* 0x000fd0000000080c */
[----:B------:R-:W-:Y:S02]  /*0870*/  DFMA R18, R14, R18, R14 ;  /* 0x000000120e12722b */ /* 0x000fe4000000000e */
[----:B---3--:R-:W-:-:S08]  /*0880*/  DMUL R10, R16, R6 ;  /* 0x00000006100a7228 */ /* 0x008fd00000000000 */
[----:B------:R-:W-:Y:S02]  /*0890*/  DMUL R34, R18, R10 ;  /* 0x0000000a12227228 */ /* 0x000fe40000000000 */
[----:B------:R-:W-:-:S06]  /*08a0*/  FSETP.GEU.AND P1, PT, |R11|, 6.5827683646048100446e-37, PT ;  /* 0x036000000b00780b */ /* 0x000fcc0003f2e200 */
[----:B------:R-:W-:-:S08]  /*08b0*/  DFMA R6, R34, -R12, R10 ;  /* 0x8000000c2206722b */ /* 0x000fd0000000000a */
[----:B------:R-:W-:-:S10]  /*08c0*/  DFMA R34, R18, R6, R34 ;  /* 0x000000061222722b */ /* 0x000fd40000000022 */
[----:B------:R-:W-:-:S05]  /*08d0*/  FFMA R6, RZ, UR5, R35 ;  /* 0x00000005ff067c23 */ /* 0x000fca0008000023 */
[----:B------:R-:W-:-:S13]  /*08e0*/  FSETP.GT.AND P0, PT, |R6|, 1.469367938527859385e-39, PT ;  /* 0x001000000600780b */ /* 0x000fda0003f04200 */
[----:B------:R-:W-:Y:S05]  /*08f0*/  @P0 BRA P1, `(.L_x_16) ;  /* 0x00000000001c0947 */ /* 0x000fea0000800000 */
[----:B------:R-:W1:Y:S01]  /*0900*/  LDC R20, c[0x0][0x388] ;  /* 0x0000e200ff147b82 */ /* 0x000e620000000800 */
[----:B------:R-:W-:Y:S01]  /*0910*/  IMAD.MOV.U32 R12, RZ, RZ, R10 ;  /* 0x000000ffff0c7224 */ /* 0x000fe200078e000a */
[----:B------:R-:W-:-:S06]  /*0920*/  MOV R10, 0x950 ;  /* 0x00000950000a7802 */ /* 0x000fcc0000000f00 */
[----:B------:R-:W2:Y:S02]  /*0930*/  LDC R21, c[0x0][0x38c] ;  /* 0x0000e300ff157b82 */ /* 0x000ea40000000800 */
[----:B012---:R-:W-:Y:S05]  /*0940*/  CALL.REL.NOINC `($__internal_0_$__cuda_sm20_div_rn_f64_full) ;  /* 0x0000005c00d07944 */ /* 0x007fea0003c00000 */
[----:B------:R-:W-:Y:S01]  /*0950*/  IMAD.MOV.U32 R34, RZ, RZ, R12 ;  /* 0x000000ffff227224 */ /* 0x000fe200078e000c */
[----:B------:R-:W-:-:S07]  /*0960*/  MOV R35, R11 ;  /* 0x0000000b00237202 */ /* 0x000fce0000000f00 */
.L_x_16:
[----:B0-----:R-:W-:-:S05]  /*0970*/  IMAD.WIDE.U32 R24, R4, 0x8, R30 ;  /* 0x0000000804187825 */ /* 0x001fca00078e001e */
[----:B------:R-:W2:Y:S01]  /*0980*/  LDG.E.64 R22, desc[UR6][R24.64+-0x8] ;  /* 0xfffff80618167981 */ /* 0x000ea2000c1e1b00 */
[----:B------:R-:W-:Y:S01]  /*0990*/  IMAD.MOV.U32 R6, RZ, RZ, 0x1 ;  /* 0x00000001ff067424 */ /* 0x000fe200078e00ff */
[----:B------:R-:W-:Y:S01]  /*09a0*/  FSETP.GEU.AND P1, PT, |R9|, 6.5827683646048100446e-37, PT ;  /* 0x036000000900780b */ /* 0x000fe20003f2e200 */
[----:B--2---:R-:W-:-:S06]  /*09b0*/  DFMA R22, R22, -R8, R28 ;  /* 0x800000081616722b */ /* 0x004fcc000000001c */
[----:B------:R-:W0:Y:S02]  /*09c0*/  MUFU.RCP64H R7, R23 ;  /* 0x0000001700077308 */ /* 0x000e240000001800 */
        /* <DEDUP_REMOVED lines=18> */
.L_x_17:
[----:B------:R-:W0:Y:S01]  /*0af0*/  LDC.64 R6, c[0x0][0x3a0] ;  /* 0x0000e800ff067b82 */ /* 0x000e220000000a00 */
[----:B------:R1:W-:Y:S01]  /*0b00*/  STG.E.64 desc[UR6][R24.64], R10 ;  /* 0x0000000a18007986 */ /* 0x0003e2000c101b06 */
[----:B0-----:R-:W-:-:S05]  /*0b10*/  IMAD.WIDE.U32 R6, R4, 0x8, R6 ;  /* 0x0000000804067825 */ /* 0x001fca00078e0006 */
[----:B------:R-:W2:Y:S01]  /*0b20*/  LDG.E.64 R12, desc[UR6][R6.64+-0x8] ;  /* 0xfffff806060c7981 */ /* 0x000ea2000c1e1b00 */
[----:B------:R-:W0:Y:S01]  /*0b30*/  MUFU.RCP64H R15, R23 ;  /* 0x00000017000f7308 */ /* 0x000e220000001800 */
[----:B------:R-:W-:-:S06]  /*0b40*/  IMAD.MOV.U32 R14, RZ, RZ, 0x1 ;  /* 0x00000001ff0e7424 */ /* 0x000fcc00078e00ff */
[----:B0-----:R-:W-:-:S08]  /*0b50*/  DFMA R18, -R22, R14, 1 ;  /* 0x3ff000001612742b */ /* 0x001fd0000000010e */
[----:B------:R-:W-:-:S08]  /*0b60*/  DFMA R18, R18, R18, R18 ;  /* 0x000000121212722b */ /* 0x000fd00000000012 */
[----:B------:R-:W-:-:S08]  /*0b70*/  DFMA R18, R14, R18, R14 ;  /* 0x000000120e12722b */ /* 0x000fd0000000000e */
[----:B------:R-:W-:-:S08]  /*0b80*/  DFMA R14, -R22, R18, 1 ;  /* 0x3ff00000160e742b */ /* 0x000fd00000000112 */
[----:B------:R-:W-:Y:S02]  /*0b90*/  DFMA R14, R18, R14, R18 ;  /* 0x0000000e120e722b */ /* 0x000fe40000000012 */
[----:B--2---:R-:W-:-:S08]  /*0ba0*/  DFMA R34, R12, R8, -R34 ;  /* 0x000000080c22722b */ /* 0x004fd00000000822 */
[----:B------:R-:W-:Y:S02]  /*0bb0*/  DMUL R12, R14, R34 ;  /* 0x000000220e0c7228 */ /* 0x000fe40000000000 */
[----:B------:R-:W-:-:S06]  /*0bc0*/  FSETP.GEU.AND P1, PT, |R35|, 6.5827683646048100446e-37, PT ;  /* 0x036000002300780b */ /* 0x000fcc0003f2e200 */
[----:B-1----:R-:W-:-:S08]  /*0bd0*/  DFMA R10, -R22, R12, R34 ;  /* 0x0000000c160a722b */ /* 0x002fd00000000122 */
[----:B------:R-:W-:-:S10]  /*0be0*/  DFMA R10, R14, R10, R12 ;  /* 0x0000000a0e0a722b */ /* 0x000fd4000000000c */
[----:B------:R-:W-:-:S05]  /*0bf0*/  FFMA R12, RZ, R23, R11 ;  /* 0x00000017ff0c7223 */ /* 0x000fca000000000b */
[----:B------:R-:W-:-:S13]  /*0c00*/  FSETP.GT.AND P0, PT, |R12|, 1.469367938527859385e-39, PT ;  /* 0x001000000c00780b */ /* 0x000fda0003f04200 */
[----:B------:R-:W-:Y:S05]  /*0c10*/  @P0 BRA P1, `(.L_x_18) ;  /* 0x00000000001c0947 */ /* 0x000fea0000800000 */
[----:B------:R-:W-:Y:S01]  /*0c20*/  MOV R12, R34 ;  /* 0x00000022000c7202 */ /* 0x000fe20000000f00 */
[----:B------:R-:W-:Y:S01]  /*0c30*/  IMAD.MOV.U32 R11, RZ, RZ, R35 ;  /* 0x000000ffff0b7224 */ /* 0x000fe200078e0023 */
[----:B------:R-:W-:Y:S01]  /*0c40*/  MOV R10, 0xc80 ;  /* 0x00000c80000a7802 */ /* 0x000fe20000000f00 */
[----:B------:R-:W-:Y:S02]  /*0c50*/  IMAD.MOV.U32 R20, RZ, RZ, R22 ;  /* 0x000000ffff147224 */ /* 0x000fe400078e0016 */
[----:B------:R-:W-:-:S07]  /*0c60*/  IMAD.MOV.U32 R21, RZ, RZ, R23 ;  /* 0x000000ffff157224 */ /* 0x000fce00078e0017 */
[----:B------:R-:W-:Y:S05]  /*0c70*/  CALL.REL.NOINC `($__internal_0_$__cuda_sm20_div_rn_f64_full) ;  /* 0x0000005c00047944 */ /* 0x000fea0003c00000 */
[----:B------:R-:W-:-:S07]  /*0c80*/  MOV R10, R12 ;  /* 0x0000000c000a7202 */ /* 0x000fce0000000f00 */
.L_x_18:
[----:B------:R0:W-:Y:S01]  /*0c90*/  STG.E.64 desc[UR6][R6.64], R10 ;  /* 0x0000000a06007986 */ /* 0x0001e2000c101b06 */
[----:B------:R-:W1:Y:S03]  /*0ca0*/  LDC.64 R14, c[0x0][0x388] ;  /* 0x0000e200ff0e7b82 */ /* 0x000e660000000a00 */
[----:B------:R-:W2:Y:S01]  /*0cb0*/  LDG.E.64 R26, desc[UR6][R26.64+0x8] ;  /* 0x000008061a1a7981 */ /* 0x000ea2000c1e1b00 */
[----:B------:R-:W1:Y:S01]  /*0cc0*/  MUFU.RCP64H R13, UR5 ;  /* 0x00000005000d7d08 */ /* 0x000e620008001800 */
[----:B------:R-:W-:-:S06]  /*0cd0*/  IMAD.MOV.U32 R12, RZ, RZ, 0x1 ;  /* 0x00000001ff0c7424 */ /* 0x000fcc00078e00ff */
[----:B-1----:R-:W-:-:S08]  /*0ce0*/  DFMA R18, R12, -R14, 1 ;  /* 0x3ff000000c12742b */ /* 0x002fd0000000080e */
[----:B------:R-:W-:-:S08]  /*0cf0*/  DFMA R18, R18, R18, R18 ;  /* 0x000000121212722b */ /* 0x000fd00000000012 */
[----:B------:R-:W-:-:S08]  /*0d00*/  DFMA R18, R12, R18, R12 ;  /* 0x000000120c12722b */ /* 0x000fd0000000000c */
[----:B------:R-:W-:-:S08]  /*0d10*/  DFMA R20, R18, -R14, 1 ;  /* 0x3ff000001214742b */ /* 0x000fd0000000080e */
[----:B------:R-:W-:Y:S02]  /*0d20*/  DFMA R20, R18, R20, R18 ;  /* 0x000000141214722b */ /* 0x000fe40000000012 */
[----:B--2---:R-:W-:-:S08]  /*0d30*/  DMUL R12, R16, R26 ;  /* 0x0000001a100c7228 */ /* 0x004fd00000000000 */
[----:B0-----:R-:W-:Y:S02]  /*0d40*/  DMUL R10, R20, R12 ;  /* 0x0000000c140a7228 */ /* 0x001fe40000000000 */
[----:B------:R-:W-:-:S06]  /*0d50*/  FSETP.GEU.AND P1, PT, |R13|, 6.5827683646048100446e-37, PT ;  /* 0x036000000d00780b */ /* 0x000fcc0003f2e200 */
[----:B------:R-:W-:-:S08]  /*0d60*/  DFMA R26, R10, -R14, R12 ;  /* 0x8000000e0a1a722b */ /* 0x000fd0000000000c */
[----:B------:R-:W-:-:S10]  /*0d70*/  DFMA R26, R20, R26, R10 ;  /* 0x0000001a141a722b */ /* 0x000fd4000000000a */
[----:B------:R-:W-:-:S05]  /*0d80*/  FFMA R10, RZ, UR5, R27 ;  /* 0x00000005ff0a7c23 */ /* 0x000fca000800001b */
[----:B------:R-:W-:-:S13]  /*0d90*/  FSETP.GT.AND P0, PT, |R10|, 1.469367938527859385e-39, PT ;  /* 0x001000000a00780b */ /* 0x000fda0003f04200 */
[----:B------:R-:W-:Y:S05]  /*0da0*/  @P0 BRA P1, `(.L_x_19) ;  /* 0x00000000001c0947 */ /* 0x000fea0000800000 */
[----:B------:R-:W0:Y:S01]  /*0db0*/  LDC R20, c[0x0][0x388] ;  /* 0x0000e200ff147b82 */ /* 0x000e220000000800 */
[----:B------:R-:W-:Y:S01]  /*0dc0*/  IMAD.MOV.U32 R11, RZ, RZ, R13 ;  /* 0x000000ffff0b7224 */ /* 0x000fe200078e000d */
[----:B------:R-:W-:-:S06]  /*0dd0*/  MOV R10, 0xe00 ;  /* 0x00000e00000a7802 */ /* 0x000fcc0000000f00 */
[----:B------:R-:W1:Y:S02]  /*0de0*/  LDC R21, c[0x0][0x38c] ;  /* 0x0000e300ff157b82 */ /* 0x000e640000000800 */
[----:B01----:R-:W-:Y:S05]  /*0df0*/  CALL.REL.NOINC `($__internal_0_$__cuda_sm20_div_rn_f64_full) ;  /* 0x0000005800a47944 */ /* 0x003fea0003c00000 */
[----:B------:R-:W-:Y:S01]  /*0e00*/  IMAD.MOV.U32 R26, RZ, RZ, R12 ;  /* 0x000000ffff1a7224 */ /* 0x000fe200078e000c */
[----:B------:R-:W-:-:S07]  /*0e10*/  MOV R27, R11 ;  /* 0x0000000b001b7202 */ /* 0x000fce0000000f00 */
.L_x_19:
        /* <DEDUP_REMOVED lines=23> */
.L_x_20:
[----:B------:R0:W-:Y:S04]  /*0f90*/  STG.E.64 desc[UR6][R24.64+0x8], R10 ;  /* 0x0000080a18007986 */ /* 0x0001e8000c101b06 */
[----:B------:R-:W2:Y:S01]  /*0fa0*/  LDG.E.64 R12, desc[UR6][R6.64] ;  /* 0x00000006060c7981 */ /* 0x000ea2000c1e1b00 */
[----:B------:R-:W1:Y:S01]  /*0fb0*/  MUFU.RCP64H R15, R23 ;  /* 0x00000017000f7308 */ /* 0x000e620000001800 */
[----:B------:R-:W-:-:S06]  /*0fc0*/  IMAD.MOV.U32 R14, RZ, RZ, 0x1 ;  /* 0x00000001ff0e7424 */ /* 0x000fcc00078e00ff */
[----:B-1----:R-:W-:-:S08]  /*0fd0*/  DFMA R18, -R22, R14, 1 ;  /* 0x3ff000001612742b */ /* 0x002fd0000000010e */
[----:B------:R-:W-:-:S08]  /*0fe0*/  DFMA R18, R18, R18, R18 ;  /* 0x000000121212722b */ /* 0x000fd00000000012 */
[----:B------:R-:W-:-:S08]  /*0ff0*/  DFMA R18, R14, R18, R14 ;  /* 0x000000120e12722b */ /* 0x000fd0000000000e */
[----:B------:R-:W-:-:S08]  /*1000*/  DFMA R14, -R22, R18, 1 ;  /* 0x3ff00000160e742b */ /* 0x000fd00000000112 */
[----:B------:R-:W-:Y:S02]  /*1010*/  DFMA R14, R18, R14, R18 ;  /* 0x0000000e120e722b */ /* 0x000fe40000000012 */
[----:B--2---:R-:W-:-:S08]  /*1020*/  DFMA R26, R12, R8, -R26 ;  /* 0x000000080c1a722b */ /* 0x004fd0000000081a */
[----:B------:R-:W-:Y:S02]  /*1030*/  DMUL R12, R14, R26 ;  /* 0x0000001a0e0c7228 */ /* 0x000fe40000000000 */
[----:B------:R-:W-:-:S06]  /*1040*/  FSETP.GEU.AND P1, PT, |R27|, 6.5827683646048100446e-37, PT ;  /* 0x036000001b00780b */ /* 0x000fcc0003f2e200 */
[----:B0-----:R-:W-:-:S08]  /*1050*/  DFMA R10, -R22, R12, R26 ;  /* 0x0000000c160a722b */ /* 0x001fd0000000011a */
[----:B------:R-:W-:-:S10]  /*1060*/  DFMA R10, R14, R10, R12 ;  /* 0x0000000a0e0a722b */ /* 0x000fd4000000000c */
[----:B------:R-:W-:-:S05]  /*1070*/  FFMA R12, RZ, R23, R11 ;  /* 0x00000017ff0c7223 */ /* 0x000fca000000000b */
[----:B------:R-:W-:-:S13]  /*1080*/  FSETP.GT.AND P0, PT, |R12|, 1.469367938527859385e-39, PT ;  /* 0x001000000c00780b */ /* 0x000fda0003f04200 */
[----:B------:R-:W-:Y:S05]  /*1090*/  @P0 BRA P1, `(.L_x_21) ;  /* 0x00000000001c0947 */ /* 0x000fea0000800000 */
[----:B------:R-:W-:Y:S01]  /*10a0*/  MOV R12, R26 ;  /* 0x0000001a000c7202 */ /* 0x000fe20000000f00 */
[----:B------:R-:W-:Y:S01]  /*10b0*/  IMAD.MOV.U32 R11, RZ, RZ, R27 ;  /* 0x000000ffff0b7224 */ /* 0x000fe200078e001b */
[----:B------:R-:W-:Y:S01]  /*10c0*/  MOV R21, R23 ;  /* 0x0000001700157202 */ /* 0x000fe20000000f00 */
[----:B------:R-:W-:Y:S01]  /*10d0*/  IMAD.MOV.U32 R20, RZ, RZ, R22 ;  /* 0x000000ffff147224 */ /* 0x000fe200078e0016 */
[----:B------:R-:W-:-:S07]  /*10e0*/  MOV R10, 0x1100 ;  /* 0x00001100000a7802 */ /* 0x000fce0000000f00 */
[----:B------:R-:W-:Y:S05]  /*10f0*/  CALL.REL.NOINC `($__internal_0_$__cuda_sm20_div_rn_f64_full) ;  /* 0x0000005400e47944 */ /* 0x000fea0003c00000 */
[----:B------:R-:W-:-:S07]  /*1100*/  IMAD.MOV.U32 R10, RZ, RZ, R12 ;  /* 0x000000ffff0a7224 */ /* 0x000fce00078e000c */
.L_x_21:
[----:B------:R1:W-:Y:S01]  /*1110*/  STG.E.64 desc[UR6][R6.64+0x8], R10 ;  /* 0x0000080a06007986 */ /* 0x0003e2000c101b06 */
[----:B------:R-:W-:Y:S01]  /*1120*/  ISETP.NE.AND P0, PT, R5, UR4, PT ;  /* 0x0000000405007c0c */ /* 0x000fe2000bf05270 */
[C---:B------:R-:W-:Y:S01]  /*1130*/  VIADD R5, R4.reuse, 0x1 ;  /* 0x0000000104057836 */ /* 0x040fe20000000000 */
[----:B------:R-:W-:-:S11]  /*1140*/  IADD3 R4, PT, PT, R4, 0x2, RZ ;  /* 0x0000000204047810 */ /* 0x000fd60007ffe0ff */
[----:B-1----:R-:W-:Y:S05]  /*1150*/  @P0 BRA `(.L_x_22) ;  /* 0xfffffff4009c0947 */ /* 0x002fea000383ffff */
.L_x_13:
[----:B------:R-:W0:Y:S02]  /*1160*/  LDCU UR4, c[0x3][0xc] ;  /* 0x00c00180ff0477ac */ /* 0x000e240008000800 */
[----:B0-----:R-:W-:-:S04]  /*1170*/  ULOP3.LUT UR4, UR4, 0x1, URZ, 0xc0, !UPT ;  /* 0x0000000104047892 */ /* 0x001fc8000f8ec0ff */
[----:B------:R-:W-:-:S09]  /*1180*/  UISETP.NE.U32.AND UP0, UPT, UR4, 0x1, UPT ;  /* 0x000000010400788c */ /* 0x000fd2000bf05070 */
[----:B------:R-:W-:Y:S05]  /*1190*/  BRA.U UP0, `(.L_x_9) ;  /* 0x0000004d00207547 */ /* 0x000fea000b800000 */
[----:B------:R-:W0:Y:S01]  /*11a0*/  LDC.64 R8, c[0x0][0x390] ;  /* 0x0000e400ff087b82 */ /* 0x000e220000000a00 */
[----:B------:R-:W-:Y:S01]  /*11b0*/  ISETP.NE.AND P1, PT, R0, 0x7ff00000, PT ;  /* 0x7ff000000000780c */ /* 0x000fe20003f25270 */
[----:B------:R-:W1:Y:S06]  /*11c0*/  LDCU.64 UR4, c[0x3][0x18] ;  /* 0x00c00300ff0477ac */ /* 0x000e6c0008000a00 */
[----:B------:R-:W2:Y:S01]  /*11d0*/  LDC R0, c[0x3][0x1c] ;  /* 0x00c00700ff007b82 */ /* 0x000ea20000000800 */
[C---:B0-----:R-:W-:Y:S02]  /*11e0*/  DADD R6, R8.reuse, 2 ;  /* 0x4000000008067429 */ /* 0x041fe40000000000 */
[----:B------:R-:W-:Y:S01]  /*11f0*/  DSETP.NEU.AND P0, PT, R8, 1, PT ;  /* 0x3ff000000800742a */ /* 0x000fe20003f0d000 */
[----:B------:R-:W-:-:S07]  /*1200*/  IMAD.MOV.U32 R8, RZ, RZ, 0x1 ;  /* 0x00000001ff087424 */ /* 0x000fce00078e00ff */
[----:B------:R-:W-:Y:S02]  /*1210*/  FSEL R7, R7, RZ, !P1 ;  /* 0x000000ff07077208 */ /* 0x000fe40004800000 */
[----:B------:R-:W-:Y:S02]  /*1220*/  FSEL R6, R6, RZ, !P1 ;  /* 0x000000ff06067208 */ /* 0x000fe40004800000 */
[----:B------:R-:W-:Y:S02]  /*1230*/  FSEL R7, R7, 1.875, P0 ;  /* 0x3ff0000007077808 */ /* 0x000fe40000000000 */
[----:B------:R-:W-:Y:S02]  /*1240*/  FSEL R6, R6, RZ, P0 ;  /* 0x000000ff06067208 */ /* 0x000fe40000000000 */
[----:B------:R-:W0:Y:S01]  /*1250*/  MUFU.RCP64H R9, R7 ;  /* 0x0000000700097308 */ /* 0x000e220000001800 */
[----:B--2---:R-:W-:-:S03]  /*1260*/  FSETP.GEU.AND P1, PT, |R0|, 6.5827683646048100446e-37, PT ;  /* 0x036000000000780b */ /* 0x004fc60003f2e200 */
[----:B0-----:R-:W-:-:S08]  /*1270*/  DFMA R10, -R6, R8, 1 ;  /* 0x3ff00000060a742b */ /* 0x001fd00000000108 */
[----:B------:R-:W-:-:S08]  /*1280*/  DFMA R10, R10, R10, R10 ;  /* 0x0000000a0a0a722b */ /* 0x000fd0000000000a */
[----:B------:R-:W-:-:S08]  /*1290*/  DFMA R10, R8, R10, R8 ;  /* 0x0000000a080a722b */ /* 0x000fd00000000008 */
[----:B------:R-:W-:-:S08]  /*12a0*/  DFMA R8, -R6, R10, 1 ;  /* 0x3ff000000608742b */ /* 0x000fd0000000010a */
[----:B------:R-:W-:-:S08]  /*12b0*/  DFMA R8, R10, R8, R10 ;  /* 0x000000080a08722b */ /* 0x000fd0000000000a */
[----:B-1----:R-:W-:-:S08]  /*12c0*/  DMUL R10, R8, UR4 ;  /* 0x00000004080a7c28 */ /* 0x002fd00008000000 */
[----:B------:R-:W-:-:S08]  /*12d0*/  DFMA R12, -R6, R10, UR4 ;  /* 0x00000004060c7e2b */ /* 0x000fd0000800010a */
[----:B------:R-:W-:-:S10]  /*12e0*/  DFMA R8, R8, R12, R10 ;  /* 0x0000000c0808722b */ /* 0x000fd4000000000a */
[----:B------:R-:W-:-:S05]  /*12f0*/  FFMA R5, RZ, R7, R9 ;  /* 0x00000007ff057223 */ /* 0x000fca0000000009 */
[----:B------:R-:W-:-:S13]  /*1300*/  FSETP.GT.AND P0, PT, |R5|, 1.469367938527859385e-39, PT ;  /* 0x001000000500780b */ /* 0x000fda0003f04200 */
[----:B------:R-:W-:Y:S05]  /*1310*/  @P0 BRA P1, `(.L_x_23) ;  /* 0x0000000000200947 */ /* 0x000fea0000800000 */
[----:B------:R-:W0:Y:S01]  /*1320*/  LDC R12, c[0x3][0x18] ;  /* 0x00c00600ff0c7b82 */ /* 0x000e220000000800 */
[----:B------:R-:W-:Y:S01]  /*1330*/  IMAD.MOV.U32 R20, RZ, RZ, R6 ;  /* 0x000000ffff147224 */ /* 0x000fe200078e0006 */
[----:B------:R-:W-:Y:S02]  /*1340*/  MOV R21, R7 ;  /* 0x0000000700157202 */ /* 0x000fe40000000f00 */
[----:B------:R-:W-:-:S04]  /*1350*/  MOV R10, 0x1380 ;  /* 0x00001380000a7802 */ /* 0x000fc80000000f00 */
[----:B------:R-:W1:Y:S03]  /*1360*/  LDC R11, c[0x3][0x1c] ;  /* 0x00c00700ff0b7b82 */ /* 0x000e660000000800 */
[----:B01----:R-:W-:Y:S05]  /*1370*/  CALL.REL.NOINC `($__internal_0_$__cuda_sm20_div_rn_f64_full) ;  /* 0x0000005400447944 */ /* 0x003fea0003c00000 */
[----:B------:R-:W-:Y:S02]  /*1380*/  IMAD.MOV.U32 R8, RZ, RZ, R12 ;  /* 0x000000ffff087224 */ /* 0x000fe400078e000c */
[----:B------:R-:W-:-:S07]  /*1390*/  IMAD.MOV.U32 R9, RZ, RZ, R11 ;  /* 0x000000ffff097224 */ /* 0x000fce00078e000b */
.L_x_23:
[----:B------:R-:W0:Y:S01]  /*13a0*/  MUFU.RCP64H R13, R7 ;  /* 0x00000007000d7308 */ /* 0x000e220000001800 */
[----:B------:R-:W-:Y:S01]  /*13b0*/  MOV R12, 0x1 ;  /* 0x00000001000c7802 */ /* 0x000fe20000000f00 */
[----:B------:R-:W1:Y:S05]  /*13c0*/  LDC.64 R10, c[0x3][0x18] ;  /* 0x00c00600ff0a7b82 */ /* 0x000e6a0000000a00 */
[----:B0-----:R-:W-:-:S08]  /*13d0*/  DFMA R14, -R6, R12, 1 ;  /* 0x3ff00000060e742b */ /* 0x001fd0000000010c */
[----:B------:R-:W-:-:S08]  /*13e0*/  DFMA R14, R14, R14, R14 ;  /* 0x0000000e0e0e722b */ /* 0x000fd0000000000e */
[----:B------:R-:W-:Y:S02]  /*13f0*/  DFMA R14, R12, R14, R12 ;  /* 0x0000000e0c0e722b */ /* 0x000fe4000000000c */
[----:B-1----:R-:W-:-:S06]  /*1400*/  DADD R12, R10, R10 ;  /* 0x000000000a0c7229 */ /* 0x002fcc000000000a */
[----:B------:R-:W-:-:S04]  /*1410*/  DFMA R18, -R6, R14, 1 ;  /* 0x3ff000000612742b */ /* 0x000fc8000000010e */
[----:B------:R-:W-:-:S04]  /*1420*/  FSETP.GEU.AND P1, PT, |R13|, 6.5827683646048100446e-37, PT ;  /* 0x036000000d00780b */ /* 0x000fc80003f2e200 */
        /* <DEDUP_REMOVED lines=10> */
[----:B------:R-:W-:-:S07]  /*14d0*/  MOV R10, 0x14f0 ;  /* 0x000014f0000a7802 */ /* 0x000fce0000000f00 */
[----:B------:R-:W-:Y:S05]  /*14e0*/  CALL.REL.NOINC `($__internal_0_$__cuda_sm20_div_rn_f64_full) ;  /* 0x0000005000e87944 */ /* 0x000fea0003c00000 */
[----:B------:R-:W-:-:S07]  /*14f0*/  IMAD.MOV.U32 R10, RZ, RZ, R12 ;  /* 0x000000ffff0a7224 */ /* 0x000fce00078e000c */
.L_x_24:
[----:B------:R-:W0:Y:S01]  /*1500*/  LDC.64 R6, c[0x0][0x3a8] ;  /* 0x0000ea00ff067b82 */ /* 0x000e220000000a00 */
[----:B------:R-:W1:Y:S07]  /*1510*/  LDCU UR4, c[0x0][0x38c] ;  /* 0x00007180ff0477ac */ /* 0x000e6e0008000800 */
[----:B------:R-:W2:Y:S01]  /*1520*/  LDC.64 R14, c[0x0][0x388] ;  /* 0x0000e200ff0e7b82 */ /* 0x000ea20000000a00 */
[----:B0-----:R-:W-:-:S06]  /*1530*/  IMAD.WIDE.U32 R6, R4, 0x8, R6 ;  /* 0x0000000804067825 */ /* 0x001fcc00078e0006 */
[----:B------:R-:W3:Y:S01]  /*1540*/  LDG.E.64 R6, desc[UR6][R6.64] ;  /* 0x0000000606067981 */ /* 0x000ee2000c1e1b00 */
[----:B-1----:R-:W2:Y:S01]  /*1550*/  MUFU.RCP64H R13, UR4 ;  /* 0x00000004000d7d08 */ /* 0x002ea20008001800 */
[----:B------:R-:W-:Y:S01]  /*1560*/  IMAD.MOV.U32 R12, RZ, RZ, 0x1 ;  /* 0x00000001ff0c7424 */ /* 0x000fe200078e00ff */
[----:B------:R-:W-:-:S05]  /*1570*/  DADD R2, R10, R2 ;  /* 0x000000000a027229 */ /* 0x000fca0000000002 */
        /* <DEDUP_REMOVED lines=13> */
[----:B------:R-:W0:Y:S01]  /*1650*/  LDC R20, c[0x0][0x388] ;  /* 0x0000e200ff147b82 */ /* 0x000e220000000800 */
[----:B------:R-:W-:Y:S01]  /*1660*/  MOV R12, R16 ;  /* 0x00000010000c7202 */ /* 0x000fe20000000f00 */
[----:B------:R-:W-:Y:S01]  /*1670*/  IMAD.MOV.U32 R11, RZ, RZ, R17 ;  /* 0x000000ffff0b7224 */ /* 0x000fe200078e0011 */
[----:B------:R-:W-:-:S05]  /*1680*/  MOV R10, 0x16b0 ;  /* 0x000016b0000a7802 */ /* 0x000fca0000000f00 */
[----:B------:R-:W1:Y:S02]  /*1690*/  LDC R21, c[0x0][0x38c] ;  /* 0x0000e300ff157b82 */ /* 0x000e640000000800 */
[----:B01----:R-:W-:Y:S05]  /*16a0*/  CALL.REL.NOINC `($__internal_0_$__cuda_sm20_div_rn_f64_full) ;  /* 0x0000005000787944 */ /* 0x003fea0003c00000 */
[----:B------:R-:W-:Y:S01]  /*16b0*/  IMAD.MOV.U32 R6, RZ, RZ, R12 ;  /* 0x000000ffff067224 */ /* 0x000fe200078e000c */
[----:B------:R-:W-:-:S07]  /*16c0*/  MOV R7, R11 ;  /* 0x0000000b00077202 */ /* 0x000fce0000000f00 */
.L_x_25:
[----:B------:R-:W0:Y:S02]  /*16d0*/  LDC.64 R10, c[0x0][0x398] ;  /* 0x0000e600ff0a7b82 */ /* 0x000e240000000a00 */
[----:B0-----:R-:W-:-:S06]  /*16e0*/  IMAD.WIDE R10, R4, 0x8, R10 ;  /* 0x00000008040a7825 */ /* 0x001fcc00078e020a */
        /* <DEDUP_REMOVED lines=22> */
[----:B------:R-:W-:-:S07]  /*1850*/  MOV R10, R12 ;  /* 0x0000000c000a7202 */ /* 0x000fce0000000f00 */
.L_x_26:
[----:B------:R-:W0:Y:S08]  /*1860*/  LDC.64 R12, c[0x0][0x398] ;  /* 0x0000e600ff0c7b82 */ /* 0x000e300000000a00 */
[----:B------:R-:W1:Y:S01]  /*1870*/  LDC.64 R14, c[0x0][0x3a0] ;  /* 0x0000e800ff0e7b82 */ /* 0x000e620000000a00 */
[----:B0-----:R-:W-:-:S05]  /*1880*/  IMAD.WIDE.U32 R12, R4, 0x8, R12 ;  /* 0x00000008040c7825 */ /* 0x001fca00078e000c */
[----:B------:R0:W-:Y:S01]  /*1890*/  STG.E.64 desc[UR6][R12.64], R10 ;  /* 0x0000000a0c007986 */ /* 0x0001e2000c101b06 */
[----:B-1----:R-:W-:-:S06]  /*18a0*/  IMAD.WIDE R14, R4, 0x8, R14 ;  /* 0x00000008040e7825 */ /* 0x002fcc00078e020e */
        /* <DEDUP_REMOVED lines=23> */
.L_x_27:
[----:B------:R-:W0:Y:S02]  /*1a20*/  LDC.64 R2, c[0x0][0x3a0] ;  /* 0x0000e800ff027b82 */ /* 0x000e240000000a00 */
[----:B0-----:R-:W-:-:S05]  /*1a30*/  IMAD.WIDE.U32 R4, R4, 0x8, R2 ;  /* 0x0000000804047825 */ /* 0x001fca00078e0002 */
[----:B------:R1:W-:Y:S01]  /*1a40*/  STG.E.64 desc[UR6][R4.64], R12 ;  /* 0x0000000c04007986 */ /* 0x0003e2000c101b06 */
[----:B------:R-:W-:Y:S05]  /*1a50*/  BRA `(.L_x_9) ;  /* 0x0000004000f07947 */ /* 0x000fea0003800000 */
.L_x_12:
[----:B------:R-:W0:Y:S01]  /*1a60*/  LDCU UR4, c[0x3][0xc] ;  /* 0x00c00180ff0477ac */ /* 0x000e220008000800 */
[----:B------:R-:W-:Y:S01]  /*1a70*/  IMAD.MOV.U32 R4, RZ, RZ, 0x1 ;  /* 0x00000001ff047424 */ /* 0x000fe200078e00ff */
[----:B0-----:R-:W-:-:S09]  /*1a80*/  UISETP.NE.AND UP0, UPT, UR4, 0x3, UPT ;  /* 0x000000030400788c */ /* 0x001fd2000bf05270 */
[----:B------:R-:W-:Y:S05]  /*1a90*/  BRA.U !UP0, `(.L_x_28) ;  /* 0x0000000d084c7547 */ /* 0x000fea000b800000 */
[----:B------:R-:W-:Y:S01]  /*1aa0*/  ISETP.NE.AND P1, PT, R0, 0x7ff00000, PT ;  /* 0x7ff000000000780c */ /* 0x000fe20003f25270 */
[----:B------:R-:W-:-:S03]  /*1ab0*/  DSETP.NEU.AND P0, PT, R14, 1, PT ;  /* 0x3ff000000e00742a */ /* 0x000fc60003f0d000 */
[----:B------:R-:W-:Y:S02]  /*1ac0*/  FSEL R4, R8, R13, P1 ;  /* 0x0000000d08047208 */ /* 0x000fe40000800000 */
[----:B------:R-:W-:Y:S02]  /*1ad0*/  FSEL R12, R9, R12, P1 ;  /* 0x0000000c090c7208 */ /* 0x000fe40000800000 */
[----:B------:R-:W-:Y:S02]  /*1ae0*/  FSEL R5, R4, 1.875, P0 ;  /* 0x3ff0000004057808 */ /* 0x000fe40000000000 */
[----:B------:R-:W-:Y:S01]  /*1af0*/  FSEL R4, R12, RZ, P0 ;  /* 0x000000ff0c047208 */ /* 0x000fe20000000000 */
[----:B------:R-:W-:Y:S01]  /*1b00*/  IMAD.MOV.U32 R12, RZ, RZ, 0x1 ;  /* 0x00000001ff0c7424 */ /* 0x000fe200078e00ff */
[----:B------:R-:W0:Y:S05]  /*1b10*/  MUFU.RCP64H R13, R5 ;  /* 0x00000005000d7308 */ /* 0x000e2a0000001800 */
[----:B0-----:R-:W-:-:S08]  /*1b20*/  DFMA R14, -R4, R12, 1 ;  /* 0x3ff00000040e742b */ /* 0x001fd0000000010c */
[----:B------:R-:W-:-:S08]  /*1b30*/  DFMA R14, R14, R14, R14 ;  /* 0x0000000e0e0e722b */ /* 0x000fd0000000000e */
[----:B------:R-:W-:-:S08]  /*1b40*/  DFMA R14, R12, R14, R12 ;  /* 0x0000000e0c0e722b */ /* 0x000fd0000000000c */
[----:B------:R-:W-:-:S08]  /*1b50*/  DFMA R12, -R4, R14, 1 ;  /* 0x3ff00000040c742b */ /* 0x000fd0000000010e */
[----:B------:R-:W-:Y:S01]  /*1b60*/  DFMA R12, R14, R12, R14 ;  /* 0x0000000c0e0c722b */ /* 0x000fe2000000000e */
[----:B------:R-:W0:Y:S07]  /*1b70*/  LDC R14, c[0x3][0x1c] ;  /* 0x00c00700ff0e7b82 */ /* 0x000e2e0000000800 */
[----:B------:R-:W-:-:S08]  /*1b80*/  DMUL R34, R12, R10 ;  /* 0x0000000a0c227228 */ /* 0x000fd00000000000 */
[----:B------:R-:W-:-:S08]  /*1b90*/  DFMA R10, -R4, R34, R10 ;  /* 0x00000022040a722b */ /* 0x000fd0000000010a */
[----:B------:R-:W-:Y:S01]  /*1ba0*/  DFMA R34, R12, R10, R34 ;  /* 0x0000000a0c22722b */ /* 0x000fe20000000022 */
[----:B0-----:R-:W-:-:S09]  /*1bb0*/  FSETP.GEU.AND P1, PT, |R14|, 6.5827683646048100446e-37, PT ;  /* 0x036000000e00780b */ /* 0x001fd20003f2e200 */
[----:B------:R-:W-:-:S05]  /*1bc0*/  FFMA R10, RZ, R5, R35 ;  /* 0x00000005ff0a7223 */ /* 0x000fca0000000023 */
        /* <DEDUP_REMOVED lines=10> */
.L_x_29:
        /* <DEDUP_REMOVED lines=21> */
.L_x_30:
[----:B------:R-:W0:Y:S01]  /*1dc0*/  LDCU UR4, c[0x3][0xc] ;  /* 0x00c00180ff0477ac */ /* 0x000e220008000800 */
[----:B------:R-:W-:Y:S01]  /*1dd0*/  DADD R6, R10, R2 ;  /* 0x000000000a067229 */ /* 0x000fe20000000002 */
[----:B------:R-:W-:Y:S02]  /*1de0*/  IMAD.MOV.U32 R30, RZ, RZ, RZ ;  /* 0x000000ffff1e7224 */ /* 0x000fe400078e00ff */
[----:B------:R-:W-:Y:S01]  /*1df0*/  IMAD.MOV.U32 R31, RZ, RZ, 0x1 ;  /* 0x00000001ff1f7424 */ /* 0x000fe200078e00ff */
[----:B------:R-:W1:Y:S01]  /*1e00*/  LDCU UR5, c[0x0][0x38c] ;  /* 0x00007180ff0577ac */ /* 0x000e620008000800 */
[----:B0-----:R-:W-:-:S04]  /*1e10*/  ULOP3.LUT UR4, UR4, 0x7ffffffe, URZ, 0xc0, !UPT ;  /* 0x7ffffffe04047892 */ /* 0x001fc8000f8ec0ff */
[----:B------:R-:W-:-:S12]  /*1e20*/  UIADD3 UR4, UPT, UPT, UR4, -0x4, URZ ;  /* 0xfffffffc04047890 */ /* 0x000fd8000fffe0ff */
.L_x_37:
[----:B------:R-:W0:Y:S08]  /*1e30*/  LDC.64 R22, c[0x0][0x3a8] ;  /* 0x0000ea00ff167b82 */ /* 0x000e300000000a00 */
[----:B------:R-:W2:Y:S01]  /*1e40*/  LDC.64 R14, c[0x0][0x388] ;  /* 0x0000e200ff0e7b82 */ /* 0x000ea20000000a00 */
[----:B0-----:R-:W-:-:S05]  /*1e50*/  IMAD.WIDE.U32 R22, R31, 0x8, R22 ;  /* 0x000000081f167825 */ /* 0x001fca00078e0016 */
[----:B------:R-:W3:Y:S01]  /*1e60*/  LDG.E.64 R4, desc[UR6][R22.64] ;  /* 0x0000000616047981 */ /* 0x000ee2000c1e1b00 */
[----:B-1----:R-:W2:Y:S01]  /*1e70*/  MUFU.RCP64H R11, UR5 ;  /* 0x00000005000b7d08 */ /* 0x002ea20008001800 */
[----:B------:R-:W-:-:S06]  /*1e80*/  MOV R10, 0x1 ;  /* 0x00000001000a7802 */ /* 0x000fcc0000000f00 */
        /* <DEDUP_REMOVED lines=20> */
.L_x_31:
[----:B------:R-:W0:Y:S02]  /*1fd0*/  LDC.64 R24, c[0x0][0x398] ;  /* 0x0000e600ff187b82 */ /* 0x000e240000000a00 */
        /* <DEDUP_REMOVED lines=24> */
.L_x_32:
        /* <DEDUP_REMOVED lines=25> */
.L_x_33:
[----:B------:R0:W-:Y:S01]  /*22f0*/  STG.E.64 desc[UR6][R28.64], R10 ;  /* 0x0000000a1c007986 */ /* 0x0001e2000c101b06 */
[----:B------:R-:W1:Y:S03]  /*2300*/  LDC.64 R14, c[0x0][0x388] ;  /* 0x0000e200ff0e7b82 */ /* 0x000e660000000a00 */
[----:B------:R-:W2:Y:S01]  /*2310*/  LDG.E.64 R12, desc[UR6][R22.64+0x8] ;  /* 0x00000806160c7981 */ /* 0x000ea2000c1e1b00 */
[----:B------:R-:W1:Y:S01]  /*2320*/  MUFU.RCP64H R5, UR5 ;  /* 0x0000000500057d08 */ /* 0x000e620008001800 */
[----:B------:R-:W-:-:S06]  /*2330*/  MOV R4, 0x1 ;  /* 0x0000000100047802 */ /* 0x000fcc0000000f00 */
[----:B-1----:R-:W-:-:S08]  /*2340*/  DFMA R18, R4, -R14, 1 ;  /* 0x3ff000000412742b */ /* 0x002fd0000000080e */
[----:B------:R-:W-:-:S08]  /*2350*/  DFMA R18, R18, R18, R18 ;  /* 0x000000121212722b */ /* 0x000fd00000000012 */
[----:B------:R-:W-:-:S08]  /*2360*/  DFMA R18, R4, R18, R4 ;  /* 0x000000120412722b */ /* 0x000fd00000000004 */
[----:B------:R-:W-:-:S08]  /*2370*/  DFMA R4, R18, -R14, 1 ;  /* 0x3ff000001204742b */ /* 0x000fd0000000080e */
[----:B------:R-:W-:Y:S02]  /*2380*/  DFMA R18, R18, R4, R18 ;  /* 0x000000041212722b */ /* 0x000fe40000000012 */
[----:B--2---:R-:W-:-:S08]  /*2390*/  DMUL R12, R16, R12 ;  /* 0x0000000c100c7228 */ /* 0x004fd00000000000 */
[----:B------:R-:W-:Y:S02]  /*23a0*/  DMUL R4, R18, R12 ;  /* 0x0000000c12047228 */ /* 0x000fe40000000000 */
[----:B------:R-:W-:-:S06]  /*23b0*/  FSETP.GEU.AND P1, PT, |R13|, 6.5827683646048100446e-37, PT ;  /* 0x036000000d00780b */ /* 0x000fcc0003f2e200 */
[----:B------:R-:W-:-:S08]  /*23c0*/  DFMA R22, R4, -R14, R12 ;  /* 0x8000000e0416722b */ /* 0x000fd0000000000c */
[----:B------:R-:W-:-:S10]  /*23d0*/  DFMA R22, R18, R22, R4 ;  /* 0x000000161216722b */ /* 0x000fd40000000004 */
[----:B------:R-:W-:-:S05]  /*23e0*/  FFMA R4, RZ, UR5, R23 ;  /* 0x00000005ff047c23 */ /* 0x000fca0008000017 */
[----:B------:R-:W-:-:S13]  /*23f0*/  FSETP.GT.AND P0, PT, |R4|, 1.469367938527859385e-39, PT ;  /* 0x001000000400780b */ /* 0x000fda0003f04200 */
[----:B0-----:R-:W-:Y:S05]  /*2400*/  @P0 BRA P1, `(.L_x_34) ;  /* 0x00000000001c0947 */ /* 0x001fea0000800000 */
[----:B------:R-:W0:Y:S01]  /*2410*/  LDC R20, c[0x0][0x388] ;  /* 0x0000e200ff147b82 */ /* 0x000e220000000800 */
[----:B------:R-:W-:Y:S01]  /*2420*/  IMAD.MOV.U32 R11, RZ, RZ, R13 ;  /* 0x000000ffff0b7224 */ /* 0x000fe200078e000d */
[----:B------:R-:W-:-:S06]  /*2430*/  MOV R10, 0x2460 ;  /* 0x00002460000a7802 */ /* 0x000fcc0000000f00 */
[----:B------:R-:W1:Y:S02]  /*2440*/  LDC R21, c[0x0][0x38c] ;  /* 0x0000e300ff157b82 */ /* 0x000e640000000800 */
[----:B01----:R-:W-:Y:S05]  /*2450*/  CALL.REL.NOINC `($__internal_0_$__cuda_sm20_div_rn_f64_full) ;  /* 0x00000044000c7944 */ /* 0x003fea0003c00000 */
[----:B------:R-:W-:Y:S01]  /*2460*/  IMAD.MOV.U32 R22, RZ, RZ, R12 ;  /* 0x000000ffff167224 */ /* 0x000fe200078e000c */
[----:B------:R-:W-:-:S07]  /*2470*/  MOV R23, R11 ;  /* 0x0000000b00177202 */ /* 0x000fce0000000f00 */
.L_x_34:
        /* <DEDUP_REMOVED lines=23> */
.L_x_35:
        /* <DEDUP_REMOVED lines=24> */
.L_x_36:
[----:B------:R0:W-:Y:S01]  /*2770*/  STG.E.64 desc[UR6][R28.64+0x8], R10 ;  /* 0x0000080a1c007986 */ /* 0x0001e2000c101b06 */
[----:B------:R-:W-:Y:S01]  /*2780*/  ISETP.NE.AND P0, PT, R30, UR4, PT ;  /* 0x000000041e007c0c */ /* 0x000fe2000bf05270 */
[C---:B------:R-:W-:Y:S02]  /*2790*/  VIADD R4, R31.reuse, 0x2 ;  /* 0x000000021f047836 */ /* 0x040fe40000000000 */
[----:B------:R-:W-:-:S03]  /*27a0*/  VIADD R30, R31, 0x1 ;  /* 0x000000011f1e7836 */ /* 0x000fc60000000000 */
[----:B------:R-:W-:-:S07]  /*27b0*/  MOV R31, R4 ;  /* 0x00000004001f7202 */ /* 0x000fce0000000f00 */
[----:B0-----:R-:W-:Y:S05]  /*27c0*/  @P0 BRA `(.L_x_37) ;  /* 0xfffffff400980947 */ /* 0x001fea000383ffff */
.L_x_28:
        /* <DEDUP_REMOVED lines=11> */
[----:B------:R-:W-:Y:S02]  /*2880*/  FSEL R7, R8, R7, P1 ;  /* 0x0000000708077208 */ /* 0x000fe40000800000 */
[----:B------:R-:W-:Y:S02]  /*2890*/  FSEL R6, R9, R6, P1 ;  /* 0x0000000609067208 */ /* 0x000fe40000800000 */
        /* <DEDUP_REMOVED lines=23> */
.L_x_38:
        /* <DEDUP_REMOVED lines=23> */
.L_x_39:
[----:B------:R-:W0:Y:S01]  /*2b80*/  LDC.64 R6, c[0x0][0x3a8] ;  /* 0x0000ea00ff067b82 */ /* 0x000e220000000a00 */
[----:B------:R-:W1:Y:S07]  /*2b90*/  LDCU UR4, c[0x0][0x38c] ;  /* 0x00007180ff0477ac */ /* 0x000e6e0008000800 */
[----:B------:R-:W2:Y:S01]  /*2ba0*/  LDC.64 R14, c[0x0][0x388] ;  /* 0x0000e200ff0e7b82 */ /* 0x000ea20000000a00 */
[----:B0-----:R-:W-:-:S06]  /*2bb0*/  IMAD.WIDE.U32 R6, R4, 0x8, R6 ;  /* 0x0000000804067825 */ /* 0x001fcc00078e0006 */
[----:B------:R-:W3:Y:S01]  /*2bc0*/  LDG.E.64 R6, desc[UR6][R6.64] ;  /* 0x0000000606067981 */ /* 0x000ee2000c1e1b00 */
[----:B-1----:R-:W2:Y:S01]  /*2bd0*/  MUFU.RCP64H R13, UR4 ;  /* 0x00000004000d7d08 */ /* 0x002ea20008001800 */
[----:B------:R-:W-:Y:S01]  /*2be0*/  MOV R12, 0x1 ;  /* 0x00000001000c7802 */ /* 0x000fe20000000f00 */
        /* <DEDUP_REMOVED lines=20> */
[----:B------:R-:W-:Y:S01]  /*2d30*/  MOV R6, R12 ;  /* 0x0000000c00067202 */ /* 0x000fe20000000f00 */
[----:B------:R-:W-:-:S07]  /*2d40*/  IMAD.MOV.U32 R7, RZ, RZ, R11 ;  /* 0x000000ffff077224 */ /* 0x000fce00078e000b */
.L_x_40:
        /* <DEDUP_REMOVED lines=25> */
.L_x_41:
        /* <DEDUP_REMOVED lines=28> */
.L_x_42:
[----:B------:R-:W0:Y:S02]  /*30a0*/  LDC.64 R2, c[0x0][0x3a0] ;  /* 0x0000e800ff027b82 */ /* 0x000e240000000a00 */
[----:B0-----:R-:W-:-:S05]  /*30b0*/  IMAD.WIDE.U32 R4, R4, 0x8, R2 ;  /* 0x0000000804047825 */ /* 0x001fca00078e0002 */
[----:B------:R2:W-:Y:S01]  /*30c0*/  STG.E.64 desc[UR6][R4.64], R12 ;  /* 0x0000000c04007986 */ /* 0x0005e2000c101b06 */
[----:B------:R-:W-:Y:S05]  /*30d0*/  BRA `(.L_x_9) ;  /* 0x0000002c00507947 */ /* 0x000fea0003800000 */
.L_x_11:
[----:B------:R-:W-:-:S14]  /*30e0*/  DSETP.NEU.AND P0, PT, R14, RZ, PT ;  /* 0x000000ff0e00722a */ /* 0x000fdc0003f0d000 */
[----:B------:R-:W-:Y:S05]  /*30f0*/  @P0 BRA `(.L_x_43) ;  /* 0x0000001400a00947 */ /* 0x000fea0003800000 */
[----:B------:R-:W0:Y:S01]  /*3100*/  LDCU UR4, c[0x3][0xc] ;  /* 0x00c00180ff0477ac */ /* 0x000e220008000800 */
[----:B------:R-:W-:Y:S01]  /*3110*/  IMAD.MOV.U32 R4, RZ, RZ, 0x1 ;  /* 0x00000001ff047424 */ /* 0x000fe200078e00ff */
[----:B0-----:R-:W-:-:S09]  /*3120*/  UISETP.NE.AND UP0, UPT, UR4, 0x3, UPT ;  /* 0x000000030400788c */ /* 0x001fd2000bf05270 */
[----:B------:R-:W-:Y:S05]  /*3130*/  BRA.U !UP0, `(.L_x_44) ;  /* 0x0000000d08507547 */ /* 0x000fea000b800000 */
[----:B------:R-:W-:Y:S01]  /*3140*/  DSETP.NEU.AND P0, PT, |R14|, +INF , PT ;  /* 0x7ff000000e00742a */ /* 0x000fe20003f0d200 */
[----:B------:R-:W-:Y:S01]  /*3150*/  ISETP.NE.AND P1, PT, R0, 0x7ff00000, PT ;  /* 0x7ff000000000780c */ /* 0x000fe20003f25270 */
[----:B------:R-:W-:-:S04]  /*3160*/  IMAD.MOV.U32 R8, RZ, RZ, 0x1 ;  /* 0x00000001ff087424 */ /* 0x000fc800078e00ff */
[----:B------:R-:W-:Y:S01]  /*3170*/  FSEL R4, RZ, +QNAN , P0 ;  /* 0x7ff00000ff047808 */ /* 0x000fe20000000000 */
[----:B------:R-:W-:Y:S01]  /*3180*/  DSETP.NEU.AND P0, PT, R14, 1, PT ;  /* 0x3ff000000e00742a */ /* 0x000fe20003f0d000 */
[----:B------:R-:W0:Y:S02]  /*3190*/  LDC R14, c[0x3][0x1c] ;  /* 0x00c00700ff0e7b82 */ /* 0x000e240000000800 */
[----:B------:R-:W-:-:S04]  /*31a0*/  FSEL R4, R4, RZ, !P1 ;  /* 0x000000ff04047208 */ /* 0x000fc80004800000 */
[----:B------:R-:W-:Y:S02]  /*31b0*/  FSEL R5, R4, 1.875, P0 ;  /* 0x3ff0000004057808 */ /* 0x000fe40000000000 */
[----:B------:R-:W-:Y:S02]  /*31c0*/  MOV R4, RZ ;  /* 0x000000ff00047202 */ /* 0x000fe40000000f00 */
        /* <DEDUP_REMOVED lines=14> */
[----:B------:R-:W-:Y:S01]  /*32b0*/  IMAD.MOV.U32 R20, RZ, RZ, RZ ;  /* 0x000000ffff147224 */ /* 0x000fe200078e00ff */
[----:B------:R-:W-:Y:S02]  /*32c0*/  MOV R21, R5 ;  /* 0x0000000500157202 */ /* 0x000fe40000000f00 */
[----:B------:R-:W-:-:S04]  /*32d0*/  MOV R10, 0x3300 ;  /* 0x00003300000a7802 */ /* 0x000fc80000000f00 */
[----:B------:R-:W1:Y:S03]  /*32e0*/  LDC R11, c[0x3][0x1c] ;  /* 0x00c00700ff0b7b82 */ /* 0x000e660000000800 */
[----:B01----:R-:W-:Y:S05]  /*32f0*/  CALL.REL.NOINC `($__internal_0_$__cuda_sm20_div_rn_f64_full) ;  /* 0x0000003400647944 */ /* 0x003fea0003c00000 */
[----:B------:R-:W-:Y:S02]  /*3300*/  IMAD.MOV.U32 R8, RZ, RZ, R12 ;  /* 0x000000ffff087224 */ /* 0x000fe400078e000c */
[----:B------:R-:W-:-:S07]  /*3310*/  IMAD.MOV.U32 R9, RZ, RZ, R11 ;  /* 0x000000ffff097224 */ /* 0x000fce00078e000b */
.L_x_45:
[----:B------:R-:W0:Y:S01]  /*3320*/  MUFU.RCP64H R11, R5 ;  /* 0x00000005000b7308 */ /* 0x000e220000001800 */
[----:B------:R-:W-:Y:S02]  /*3330*/  MOV R10, 0x1 ;  /* 0x00000001000a7802 */ /* 0x000fe40000000f00 */
[----:B------:R-:W-:-:S04]  /*3340*/  FSETP.GEU.AND P1, PT, |R7|, 6.5827683646048100446e-37, PT ;  /* 0x036000000700780b */ /* 0x000fc80003f2e200 */
        /* <DEDUP_REMOVED lines=15> */
[----:B------:R-:W-:-:S07]  /*3440*/  IMAD.MOV.U32 R20, RZ, RZ, RZ ;  /* 0x000000ffff147224 */ /* 0x000fce00078e00ff */
[----:B------:R-:W-:Y:S05]  /*3450*/  CALL.REL.NOINC `($__internal_0_$__cuda_sm20_div_rn_f64_full) ;  /* 0x00000034000c7944 */ /* 0x000fea0003c00000 */
[----:B------:R-:W-:-:S07]  /*3460*/  IMAD.MOV.U32 R10, RZ, RZ, R12 ;  /* 0x000000ffff0a7224 */ /* 0x000fce00078e000c */
.L_x_46:
[----:B------:R-:W0:Y:S01]  /*3470*/  LDC.64 R6, c[0x0][0x398] ;  /* 0x0000e600ff067b82 */ /* 0x000e220000000a00 */
[----:B------:R-:W1:Y:S01]  /*3480*/  LDCU UR4, c[0x3][0xc] ;  /* 0x00c00180ff0477ac */ /* 0x000e620008000800 */
[----:B------:R-:W-:Y:S01]  /*3490*/  DADD R30, R10, R2 ;  /* 0x000000000a1e7229 */ /* 0x000fe20000000002 */
[----:B------:R-:W-:Y:S01]  /*34a0*/  MOV R5, RZ ;  /* 0x000000ff00057202 */ /* 0x000fe20000000f00 */
[----:B------:R-:W-:Y:S01]  /*34b0*/  IMAD.MOV.U32 R4, RZ, RZ, 0x1 ;  /* 0x00000001ff047424 */ /* 0x000fe200078e00ff */
[----:B------:R-:W2:Y:S01]  /*34c0*/  LDCU UR5, c[0x0][0x38c] ;  /* 0x00007180ff0577ac */ /* 0x000ea20008000800 */
[----:B-1----:R-:W-:-:S04]  /*34d0*/  ULOP3.LUT UR4, UR4, 0x7ffffffe, URZ, 0xc0, !UPT ;  /* 0x7ffffffe04047892 */ /* 0x002fc8000f8ec0ff */
[----:B--2---:R-:W-:-:S12]  /*34e0*/  UIADD3 UR4, UPT, UPT, UR4, -0x4, URZ ;  /* 0xfffffffc04047890 */ /* 0x004fd8000fffe0ff */
.L_x_53:
        /* <DEDUP_REMOVED lines=20> */
[----:B------:R-:W-:Y:S02]  /*3630*/  MOV R11, R13 ;  /* 0x0000000d000b7202 */ /* 0x000fe40000000f00 */
[----:B------:R-:W-:-:S05]  /*3640*/  MOV R10, 0x3670 ;  /* 0x00003670000a7802 */ /* 0x000fca0000000f00 */
[----:B------:R-:W2:Y:S02]  /*3650*/  LDC R21, c[0x0][0x38c] ;  /* 0x0000e300ff157b82 */ /* 0x000ea40000000800 */
[----:B012---:R-:W-:Y:S05]  /*3660*/  CALL.REL.NOINC `($__internal_0_$__cuda_sm20_div_rn_f64_full) ;  /* 0x0000003000887944 */ /* 0x007fea0003c00000 */
[----:B------:R-:W-:Y:S02]  /*3670*/  IMAD.MOV.U32 R34, RZ, RZ, R12 ;  /* 0x000000ffff227224 */ /* 0x000fe400078e000c */
[----:B------:R-:W-:-:S07]  /*3680*/  IMAD.MOV.U32 R35, RZ, RZ, R11 ;  /* 0x000000ffff237224 */ /* 0x000fce00078e000b */
.L_x_47:
[----:B0-----:R-:W-:-:S05]  /*3690*/  IMAD.WIDE.U32 R26, R4, 0x8, R6 ;  /* 0x00000008041a7825 */ /* 0x001fca00078e0006 */
[----:B------:R-:W2:Y:S01]  /*36a0*/  LDG.E.64 R24, desc[UR6][R26.64+-0x8] ;  /* 0xfffff8061a187981 */ /* 0x000ea2000c1e1b00 */
[----:B------:R-:W-:Y:S02]  /*36b0*/  MOV R10, 0x1 ;  /* 0x00000001000a7802 */ /* 0x000fe40000000f00 */
        /* <DEDUP_REMOVED lines=21> */
.L_x_48:
[----:B------:R-:W0:Y:S01]  /*3810*/  LDC.64 R22, c[0x0][0x3a0] ;  /* 0x0000e800ff167b82 */ /* 0x000e220000000a00 */
[----:B------:R1:W-:Y:S01]  /*3820*/  STG.E.64 desc[UR6][R26.64], R10 ;  /* 0x0000000a1a007986 */ /* 0x0003e2000c101b06 */
[----:B0-----:R-:W-:-:S05]  /*3830*/  IMAD.WIDE.U32 R22, R4, 0x8, R22 ;  /* 0x0000000804167825 */ /* 0x001fca00078e0016 */
[----:B------:R-:W2:Y:S01]  /*3840*/  LDG.E.64 R12, desc[UR6][R22.64+-0x8] ;  /* 0xfffff806160c7981 */ /* 0x000ea2000c1e1b00 */
[----:B------:R-:W0:Y:S01]  /*3850*/  MUFU.RCP64H R15, R25 ;  /* 0x00000019000f7308 */ /* 0x000e220000001800 */
[----:B------:R-:W-:-:S06]  /*3860*/  MOV R14, 0x1 ;  /* 0x00000001000e7802 */ /* 0x000fcc0000000f00 */
        /* <DEDUP_REMOVED lines=20> */
.L_x_49:
        /* <DEDUP_REMOVED lines=25> */
.L_x_50:
        /* <DEDUP_REMOVED lines=23> */
.L_x_51:
        /* <DEDUP_REMOVED lines=24> */
.L_x_52:
[----:B------:R1:W-:Y:S01]  /*3e30*/  STG.E.64 desc[UR6][R22.64+0x8], R10 ;  /* 0x0000080a16007986 */ /* 0x0003e2000c101b06 */
[----:B------:R-:W-:Y:S01]  /*3e40*/  ISETP.NE.AND P0, PT, R5, UR4, PT ;  /* 0x0000000405007c0c */ /* 0x000fe2000bf05270 */
[C---:B------:R-:W-:Y:S02]  /*3e50*/  VIADD R5, R4.reuse, 0x1 ;  /* 0x0000000104057836 */ /* 0x040fe40000000000 */
[----:B------:R-:W-:-:S10]  /*3e60*/  VIADD R4, R4, 0x2 ;  /* 0x0000000204047836 */ /* 0x000fd40000000000 */
[----:B-1----:R-:W-:Y:S05]  /*3e70*/  @P0 BRA `(.L_x_53) ;  /* 0xfffffff4009c0947 */ /* 0x002fea000383ffff */
.L_x_44:
[----:B------:R-:W0:Y:S02]  /*3e80*/  LDCU UR4, c[0x3][0xc] ;  /* 0x00c00180ff0477ac */ /* 0x000e240008000800 */
[----:B0-----:R-:W-:-:S04]  /*3e90*/  ULOP3.LUT UR4, UR4, 0x1, URZ, 0xc0, !UPT ;  /* 0x0000000104047892 */ /* 0x001fc8000f8ec0ff */
[----:B------:R-:W-:-:S09]  /*3ea0*/  UISETP.NE.U32.AND UP0, UPT, UR4, 0x1, UPT ;  /* 0x000000010400788c */ /* 0x000fd2000bf05070 */
[----:B------:R-:W-:Y:S05]  /*3eb0*/  BRA.U UP0, `(.L_x_9) ;  /* 0x0000001d00d87547 */ /* 0x000fea000b800000 */
[----:B------:R-:W0:Y:S01]  /*3ec0*/  LDC.64 R6, c[0x0][0x390] ;  /* 0x0000e400ff067b82 */ /* 0x000e220000000a00 */
[----:B------:R-:W-:Y:S01]  /*3ed0*/  ISETP.NE.AND P1, PT, R0, 0x7ff00000, PT ;  /* 0x7ff000000000780c */ /* 0x000fe20003f25270 */
[----:B------:R-:W-:Y:S01]  /*3ee0*/  IMAD.MOV.U32 R8, RZ, RZ, 0x1 ;  /* 0x00000001ff087424 */ /* 0x000fe200078e00ff */
[----:B------:R-:W1:Y:S01]  /*3ef0*/  LDCU.64 UR4, c[0x3][0x18] ;  /* 0x00c00300ff0477ac */ /* 0x000e620008000a00 */
[----:B0-----:R-:W-:-:S06]  /*3f00*/  DSETP.NEU.AND P0, PT, |R6|, +INF , PT ;  /* 0x7ff000000600742a */ /* 0x001fcc0003f0d200 */
[----:B------:R-:W-:Y:S01]  /*3f10*/  FSEL R0, RZ, +QNAN , P0 ;  /* 0x7ff00000ff007808 */ /* 0x000fe20000000000 */
[----:B------:R-:W-:Y:S01]  /*3f20*/  DSETP.NEU.AND P0, PT, R6, 1, PT ;  /* 0x3ff000000600742a */ /* 0x000fe20003f0d000 */
[----:B------:R-:W-:Y:S02]  /*3f30*/  MOV R6, RZ ;  /* 0x000000ff00067202 */ /* 0x000fe40000000f00 */
[----:B------:R-:W-:-:S04]  /*3f40*/  FSEL R0, R0, RZ, !P1 ;  /* 0x000000ff00007208 */ /* 0x000fc80004800000 */
[----:B------:R-:W-:Y:S02]  /*3f50*/  FSEL R7, R0, 1.875, P0 ;  /* 0x3ff0000000077808 */ /* 0x000fe40000000000 */
[----:B------:R-:W0:Y:S02]  /*3f60*/  LDC R0, c[0x3][0x1c] ;  /* 0x00c00700ff007b82 */ /* 0x000e240000000800 */
[----:B------:R-:W2:Y:S02]  /*3f70*/  MUFU.RCP64H R9, R7 ;  /* 0x0000000700097308 */ /* 0x000ea40000001800 */
[----:B--2---:R-:W-:Y:S01]  /*3f80*/  DFMA R10, -R6, R8, 1 ;  /* 0x3ff00000060a742b */ /* 0x004fe20000000108 */
[----:B0-----:R-:W-:-:S07]  /*3f90*/  FSETP.GEU.AND P1, PT, |R0|, 6.5827683646048100446e-37, PT ;  /* 0x036000000000780b */ /* 0x001fce0003f2e200 */
        /* <DEDUP_REMOVED lines=18> */
.L_x_54:
        /* <DEDUP_REMOVED lines=17> */
[----:B------:R-:W-:Y:S01]  /*41d0*/  MOV R20, RZ ;  /* 0x000000ff00147202 */ /* 0x000fe20000000f00 */
[----:B------:R-:W-:Y:S01]  /*41e0*/  IMAD.MOV.U32 R21, RZ, RZ, R7 ;  /* 0x000000ffff157224 */ /* 0x000fe200078e0007 */
[----:B------:R-:W-:-:S07]  /*41f0*/  MOV R10, 0x4210 ;  /* 0x00004210000a7802 */ /* 0x000fce0000000f00 */
[----:B------:R-:W-:Y:S05]  /*4200*/  CALL.REL.NOINC `($__internal_0_$__cuda_sm20_div_rn_f64_full) ;  /* 0x0000002400a07944 */ /* 0x000fea0003c00000 */
[----:B------:R-:W-:-:S07]  /*4210*/  IMAD.MOV.U32 R10, RZ, RZ, R12 ;  /* 0x000000ffff0a7224 */ /* 0x000fce00078e000c */
.L_x_55:
        /* <DEDUP_REMOVED lines=29> */
.L_x_56:
        /* <DEDUP_REMOVED lines=25> */
.L_x_57:
        /* <DEDUP_REMOVED lines=28> */
.L_x_58:
[----:B------:R-:W0:Y:S02]  /*4740*/  LDC.64 R2, c[0x0][0x3a0] ;  /* 0x0000e800ff027b82 */ /* 0x000e240000000a00 */
[----:B0-----:R-:W-:-:S05]  /*4750*/  IMAD.WIDE.U32 R4, R4, 0x8, R2 ;  /* 0x0000000804047825 */ /* 0x001fca00078e0002 */
[----:B------:R4:W-:Y:S01]  /*4760*/  STG.E.64 desc[UR6][R4.64], R12 ;  /* 0x0000000c04007986 */ /* 0x0009e2000c101b06 */
[----:B------:R-:W-:Y:S05]  /*4770*/  BRA `(.L_x_9) ;  /* 0x0000001400a87947 */ /* 0x000fea0003800000 */
.L_x_43:
[----:B------:R-:W0:Y:S01]  /*4780*/  LDCU UR4, c[0x3][0xc] ;  /* 0x00c00180ff0477ac */ /* 0x000e220008000800 */
[----:B------:R-:W-:Y:S01]  /*4790*/  IMAD.MOV.U32 R4, RZ, RZ, 0x1 ;  /* 0x00000001ff047424 */ /* 0x000fe200078e00ff */
[----:B0-----:R-:W-:-:S09]  /*47a0*/  UISETP.NE.AND UP0, UPT, UR4, 0x3, UPT ;  /* 0x000000030400788c */ /* 0x001fd2000bf05270 */
[----:B------:R-:W-:Y:S05]  /*47b0*/  BRA.U !UP0, `(.L_x_59) ;  /* 0x0000000d08587547 */ /* 0x000fea000b800000 */
[C---:B------:R-:W-:Y:S01]  /*47c0*/  DSETP.NEU.AND P1, PT, |R14|.reuse, +INF , PT ;  /* 0x7ff000000e00742a */ /* 0x040fe20003f2d200 */
[----:B------:R-:W-:Y:S01]  /*47d0*/  ISETP.NE.AND P2, PT, R0, 0x7ff00000, PT ;  /* 0x7ff000000000780c */ /* 0x000fe20003f45270 */
[----:B------:R-:W-:Y:S01]  /*47e0*/  DSETP.NEU.AND P0, PT, R14, 1, PT ;  /* 0x3ff000000e00742a */ /* 0x000fe20003f0d000 */
[----:B------:R-:W0:Y:S03]  /*47f0*/  LDC R14, c[0x3][0x1c] ;  /* 0x00c00700ff0e7b82 */ /* 0x000e260000000800 */
[C---:B------:R-:W-:Y:S02]  /*4800*/  FSEL R5, R8.reuse, +QNAN , P1 ;  /* 0x7ff0000008057808 */ /* 0x040fe40000800000 */
[----:B------:R-:W-:Y:S02]  /*4810*/  FSEL R4, R9, RZ, P1 ;  /* 0x000000ff09047208 */ /* 0x000fe40000800000 */
[----:B------:R-:W-:-:S02]  /*4820*/  FSEL R22, R8, R5, P2 ;  /* 0x0000000508167208 */ /* 0x000fc40001000000 */
[----:B------:R-:W-:Y:S02]  /*4830*/  FSEL R4, R9, R4, P2 ;  /* 0x0000000409047208 */ /* 0x000fe40001000000 */
[----:B------:R-:W-:Y:S02]  /*4840*/  FSEL R23, R22, 1.875, P0 ;  /* 0x3ff0000016177808 */ /* 0x000fe40000000000 */
[----:B------:R-:W-:Y:S01]  /*4850*/  FSEL R22, R4, RZ, P0 ;  /* 0x000000ff04167208 */ /* 0x000fe20000000000 */
[----:B------:R-:W-:Y:S01]  /*4860*/  IMAD.MOV.U32 R4, RZ, RZ, 0x1 ;  /* 0x00000001ff047424 */ /* 0x000fe200078e00ff */
[----:B------:R-:W1:Y:S01]  /*4870*/  MUFU.RCP64H R5, R23 ;  /* 0x0000001700057308 */ /* 0x000e620000001800 */
[----:B0-----:R-:W-:-:S04]  /*4880*/  FSETP.GEU.AND P1, PT, |R14|, 6.5827683646048100446e-37, PT ;  /* 0x036000000e00780b */ /* 0x001fc80003f2e200 */
        /* <DEDUP_REMOVED lines=19> */
.L_x_60:
        /* <DEDUP_REMOVED lines=21> */
.L_x_61:
[----:B------:R-:W0:Y:S01]  /*4b10*/  LDCU UR4, c[0x3][0xc] ;  /* 0x00c00180ff0477ac */ /* 0x000e220008000800 */
[----:B------:R-:W-:Y:S01]  /*4b20*/  DADD R22, R10, R2 ;  /* 0x000000000a167229 */ /* 0x000fe20000000002 */
[----:B------:R-:W-:Y:S02]  /*4b30*/  IMAD.MOV.U32 R33, RZ, RZ, RZ ;  /* 0x000000ffff217224 */ /* 0x000fe400078e00ff */
[----:B------:R-:W-:Y:S01]  /*4b40*/  IMAD.MOV.U32 R34, RZ, RZ, 0x1 ;  /* 0x00000001ff227424 */ /* 0x000fe200078e00ff */
[----:B------:R-:W1:Y:S01]  /*4b50*/  LDCU UR5, c[0x0][0x38c] ;  /* 0x00007180ff0577ac */ /* 0x000e620008000800 */
[----:B0-----:R-:W-:-:S04]  /*4b60*/  ULOP3.LUT UR4, UR4, 0x7ffffffe, URZ, 0xc0, !UPT ;  /* 0x7ffffffe04047892 */ /* 0x001fc8000f8ec0ff */
[----:B------:R-:W-:-:S12]  /*4b70*/  UIADD3 UR4, UPT, UPT, UR4, -0x4, URZ ;  /* 0xfffffffc04047890 */ /* 0x000fd8000fffe0ff */
.L_x_68:
        /* <DEDUP_REMOVED lines=26> */
.L_x_62:
        /* <DEDUP_REMOVED lines=25> */
.L_x_63:
        /* <DEDUP_REMOVED lines=25> */
.L_x_64:
        /* <DEDUP_REMOVED lines=25> */
.L_x_65:
        /* <DEDUP_REMOVED lines=23> */
.L_x_66:
        /* <DEDUP_REMOVED lines=24> */
.L_x_67:
[----:B------:R0:W-:Y:S01]  /*54c0*/  STG.E.64 desc[UR6][R30.64+0x8], R10 ;  /* 0x0000080a1e007986 */ /* 0x0001e2000c101b06 */
[----:B------:R-:W-:Y:S01]  /*54d0*/  ISETP.NE.AND P0, PT, R33, UR4, PT ;  /* 0x0000000421007c0c */ /* 0x000fe2000bf05270 */
[C---:B------:R-:W-:Y:S02]  /*54e0*/  VIADD R33, R34.reuse, 0x1 ;  /* 0x0000000122217836 */ /* 0x040fe40000000000 */
[----:B------:R-:W-:-:S10]  /*54f0*/  VIADD R34, R34, 0x2 ;  /* 0x0000000222227836 */ /* 0x000fd40000000000 */
[----:B0-----:R-:W-:Y:S05]  /*5500*/  @P0 BRA `(.L_x_68) ;  /* 0xfffffff4009c0947 */ /* 0x001fea000383ffff */
[----:B------:R-:W-:-:S07]  /*5510*/  MOV R4, R34 ;  /* 0x0000002200047202 */ /* 0x000fce0000000f00 */
.L_x_59:
[----:B------:R-:W0:Y:S02]  /*5520*/  LDCU UR4, c[0x3][0xc] ;  /* 0x00c00180ff0477ac */ /* 0x000e240008000800 */
[----:B0-----:R-:W-:-:S04]  /*5530*/  ULOP3.LUT UR4, UR4, 0x1, URZ, 0xc0, !UPT ;  /* 0x0000000104047892 */ /* 0x001fc8000f8ec0ff */
[----:B------:R-:W-:-:S09]  /*5540*/  UISETP.NE.U32.AND UP0, UPT, UR4, 0x1, UPT ;  /* 0x000000010400788c */ /* 0x000fd2000bf05070 */
[----:B------:R-:W-:Y:S05]  /*5550*/  BRA.U UP0, `(.L_x_9) ;  /* 0x0000000900307547 */ /* 0x000fea000b800000 */
[----:B------:R-:W0:Y:S01]  /*5560*/  LDC.64 R6, c[0x0][0x390] ;  /* 0x0000e400ff067b82 */ /* 0x000e220000000a00 */
[----:B------:R-:W-:Y:S01]  /*5570*/  ISETP.NE.AND P2, PT, R0, 0x7ff00000, PT ;  /* 0x7ff000000000780c */ /* 0x000fe20003f45270 */
[----:B------:R-:W-:Y:S01]  /*5580*/  IMAD.MOV.U32 R10, RZ, RZ, 0x1 ;  /* 0x00000001ff0a7424 */ /* 0x000fe200078e00ff */
[----:B------:R-:W1:Y:S05]  /*5590*/  LDCU.64 UR4, c[0x3][0x18] ;  /* 0x00c00300ff0477ac */ /* 0x000e6a0008000a00 */
[----:B------:R-:W2:Y:S01]  /*55a0*/  LDC R5, c[0x3][0x1c] ;  /* 0x00c00700ff057b82 */ /* 0x000ea20000000800 */
[C---:B0-----:R-:W-:Y:S02]  /*55b0*/  DSETP.NEU.AND P1, PT, |R6|.reuse, +INF , PT ;  /* 0x7ff000000600742a */ /* 0x041fe40003f2d200 */
[----:B------:R-:W-:-:S04]  /*55c0*/  DSETP.NEU.AND P0, PT, R6, 1, PT ;  /* 0x3ff000000600742a */ /* 0x000fc80003f0d000 */
[----:B------:R-:W-:Y:S02]  /*55d0*/  @!P2 FSEL R8, R8, +QNAN , P1 ;  /* 0x7ff000000808a808 */ /* 0x000fe40000800000 */
[----:B------:R-:W-:Y:S02]  /*55e0*/  @!P2 FSEL R9, R9, RZ, P1 ;  /* 0x000000ff0909a208 */ /* 0x000fe40000800000 */
        /* <DEDUP_REMOVED lines=23> */
.L_x_69:
        /* <DEDUP_REMOVED lines=23> */
.L_x_70:
        /* <DEDUP_REMOVED lines=29> */
.L_x_71:
        /* <DEDUP_REMOVED lines=25> */
.L_x_72:
        /* <DEDUP_REMOVED lines=28> */
.L_x_73:
[----:B------:R-:W0:Y:S02]  /*5df0*/  LDC.64 R2, c[0x0][0x3a0] ;  /* 0x0000e800ff027b82 */ /* 0x000e240000000a00 */
[----:B0-----:R-:W-:-:S05]  /*5e00*/  IMAD.WIDE.U32 R4, R4, 0x8, R2 ;  /* 0x0000000804047825 */ /* 0x001fca00078e0002 */
[----:B------:R3:W-:Y:S02]  /*5e10*/  STG.E.64 desc[UR6][R4.64], R12 ;  /* 0x0000000c04007986 */ /* 0x0007e4000c101b06 */
.L_x_9:
[----:B0-----:R-:W0:Y:S08]  /*5e20*/  LDC R6, c[0x3][0xc] ;  /* 0x00c00300ff067b82 */ /* 0x001e300000000800 */
[----:B------:R-:W5:Y:S08]  /*5e30*/  LDC.64 R2, c[0x0][0x3a8] ;  /* 0x0000ea00ff027b82 */ /* 0x000f700000000a00 */
[----:B-1234-:R-:W5:Y:S01]  /*5e40*/  LDC.64 R4, c[0x3][0x40] ;  /* 0x00c01000ff047b82 */ /* 0x01ef620000000a00 */
[----:B0-----:R-:W-:Y:S01]  /*5e50*/  ISETP.GE.AND P0, PT, R6, 0x2, PT ;  /* 0x000000020600780c */ /* 0x001fe20003f06270 */
[----:B-----5:R0:W-:-:S12]  /*5e60*/  STG.E.64 desc[UR6][R2.64+0x61a78], R4 ;  /* 0x061a780402007986 */ /* 0x0201d8000c101b06 */
[----:B------:R-:W-:Y:S05]  /*5e70*/  @!P0 EXIT ;  /* 0x000000000000894d */ /* 0x000fea0003800000 */
[C---:B------:R-:W-:Y:S01]  /*5e80*/  VIADD R9, R6.reuse, 0xfffffffe ;  /* 0xfffffffe06097836 */ /* 0x040fe20000000000 */
[----:B------:R-:W-:-:S04]  /*5e90*/  IADD3 R0, PT, PT, R6, -0x1, RZ ;  /* 0xffffffff06007810 */ /* 0x000fc80007ffe0ff */
[----:B------:R-:W-:Y:S02]  /*5ea0*/  ISETP.GE.U32.AND P0, PT, R9, 0x7, PT ;  /* 0x000000070900780c */ /* 0x000fe40003f06070 */
[----:B------:R-:W-:-:S11]  /*5eb0*/  LOP3.LUT R26, R0, 0x7, RZ, 0xc0, !PT ;  /* 0x00000007001a7812 */ /* 0x000fd600078ec0ff */
[----:B------:R-:W-:Y:S05]  /*5ec0*/  @!P0 BRA `(.L_x_74) ;  /* 0x0000000400308947 */ /* 0x000fea0003800000 */
[----:B0-----:R-:W0:Y:S02]  /*5ed0*/  LDC.64 R2, c[0x0][0x3a8] ;  /* 0x0000ea00ff027b82 */ /* 0x001e240000000a00 */
[----:B0-----:R-:W-:-:S05]  /*5ee0*/  IMAD.WIDE.U32 R4, R0, 0x8, R2 ;  /* 0x0000000800047825 */ /* 0x001fca00078e0002 */
[----:B------:R0:W5:Y:S01]  /*5ef0*/  LDG.E.64 R10, desc[UR6][R4.64] ;  /* 0x00000006040a7981 */ /* 0x000162000c1e1b00 */
[----:B------:R-:W-:Y:S01]  /*5f00*/  LOP3.LUT R8, R0, 0xfffffff8, RZ, 0xc0, !PT ;  /* 0xfffffff800087812 */ /* 0x000fe200078ec0ff */
[----:B------:R-:W-:-:S04]  /*5f10*/  VIADD R9, R6, 0xfffffffc ;  /* 0xfffffffc06097836 */ /* 0x000fc80000000000 */
[----:B------:R-:W-:-:S07]  /*5f20*/  IMAD.MOV R8, RZ, RZ, -R8 ;  /* 0x000000ffff087224 */ /* 0x000fce00078e0a08 */
.L_x_75:
[----:B0-----:R-:W0:Y:S01]  /*5f30*/  LDC.64 R4, c[0x0][0x398] ;  /* 0x0000e600ff047b82 */ /* 0x001e220000000a00 */
[----:B--2---:R-:W-:-:S07]  /*5f40*/  IADD3 R17, PT, PT, R9, 0x2, RZ ;  /* 0x0000000209117810 */ /* 0x004fce0007ffe0ff */
[----:B------:R-:W1:Y:S01]  /*5f50*/  LDC.64 R6, c[0x0][0x3a0] ;  /* 0x0000e800ff067b82 */ /* 0x000e620000000a00 */
[----:B0-----:R-:W-:-:S06]  /*5f60*/  IMAD.WIDE.U32 R12, R17, 0x8, R4 ;  /* 0x00000008110c7825 */ /* 0x001fcc00078e0004 */
[----:B------:R-:W2:Y:S01]  /*5f70*/  LDG.E.64 R12, desc[UR6][R12.64] ;  /* 0x000000060c0c7981 */ /* 0x000ea2000c1e1b00 */
[----:B-1----:R-:W-:-:S06]  /*5f80*/  IMAD.WIDE.U32 R14, R17, 0x8, R6 ;  /* 0x00000008110e7825 */ /* 0x002fcc00078e0006 */
[----:B------:R-:W2:Y:S01]  /*5f90*/  LDG.E.64 R14, desc[UR6][R14.64] ;  /* 0x000000060e0e7981 */ /* 0x000ea2000c1e1b00 */
[----:B------:R-:W-:Y:S02]  /*5fa0*/  VIADD R25, R9, 0x1 ;  /* 0x0000000109197836 */ /* 0x000fe40000000000 */
[----:B------:R-:W-:-:S04]  /*5fb0*/  IMAD.WIDE.U32 R16, R17, 0x8, R2 ;  /* 0x0000000811107825 */ /* 0x000fc800078e0002 */
[----:B------:R-:W-:-:S04]  /*5fc0*/  IMAD.WIDE.U32 R18, R25, 0x8, R4 ;  /* 0x0000000819127825 */ /* 0x000fc800078e0004 */
[----:B------:R-:W-:Y:S01]  /*5fd0*/  IMAD.WIDE.U32 R20, R25, 0x8, R6 ;  /* 0x0000000819147825 */ /* 0x000fe200078e0006 */
[----:B--2--5:R-:W-:-:S07]  /*5fe0*/  DFMA R10, R12, R10, R14 ;  /* 0x0000000a0c0a722b */ /* 0x024fce000000000e */
[----:B------:R0:W-:Y:S04]  /*5ff0*/  STG.E.64 desc[UR6][R16.64], R10 ;  /* 0x0000000a10007986 */ /* 0x0001e8000c101b06 */
[----:B------:R-:W2:Y:S04]  /*6000*/  LDG.E.64 R18, desc[UR6][R18.64] ;  /* 0x0000000612127981 */ /* 0x000ea8000c1e1b00 */
[----:B------:R-:W2:Y:S01]  /*6010*/  LDG.E.64 R20, desc[UR6][R20.64] ;  /* 0x0000000614147981 */ /* 0x000ea2000c1e1b00 */
[----:B------:R-:W-:-:S04]  /*6020*/  IMAD.WIDE.U32 R12, R25, 0x8, R2 ;  /* 0x00000008190c7825 */ /* 0x000fc800078e0002 */
[----:B------:R-:W-:-:S04]  /*6030*/  IMAD.WIDE.U32 R14, R9, 0x8, R4 ;  /* 0x00000008090e7825 */ /* 0x000fc800078e0004 */
[----:B------:R-:W-:Y:S01]  /*6040*/  IMAD.WIDE.U32 R24, R9, 0x8, R6 ;  /* 0x0000000809187825 */ /* 0x000fe200078e0006 */
[----:B--2---:R-:W-:-:S07]  /*6050*/  DFMA R22, R10, R18, R20 ;  /* 0x000000120a16722b */ /* 0x004fce0000000014 */
[----:B------:R1:W-:Y:S04]  /*6060*/  STG.E.64 desc[UR6][R12.64], R22 ;  /* 0x000000160c007986 */ /* 0x0003e8000c101b06 */
[----:B------:R-:W2:Y:S04]  /*6070*/  LDG.E.64 R14, desc[UR6][R14.64] ;  /* 0x000000060e0e7981 */ /* 0x000ea8000c1e1b00 */
[----:B------:R-:W2:Y:S01]  /*6080*/  LDG.E.64 R24, desc[UR6][R24.64] ;  /* 0x0000000618187981 */ /* 0x000ea2000c1e1b00 */
[C---:B------:R-:W-:Y:S02]  /*6090*/  VIADD R27, R9.reuse, 0xffffffff ;  /* 0xffffffff091b7836 */ /* 0x040fe40000000000 */
[----:B0-----:R-:W-:-:S04]  /*60a0*/  IMAD.WIDE.U32 R16, R9, 0x8, R2 ;  /* 0x0000000809107825 */ /* 0x001fc800078e0002 */
[----:B------:R-:W-:-:S04]  /*60b0*/  IMAD.WIDE.U32 R18, R27, 0x8, R4 ;  /* 0x000000081b127825 */ /* 0x000fc800078e0004 */
[----:B------:R-:W-:Y:S01]  /*60c0*/  IMAD.WIDE.U32 R20, R27, 0x8, R6 ;  /* 0x000000081b147825 */ /* 0x000fe200078e0006 */
[----:B--2---:R-:W-:-:S07]  /*60d0*/  DFMA R10, R22, R14, R24 ;  /* 0x0000000e160a722b */ /* 0x004fce0000000018 */
[----:B------:R0:W-:Y:S04]  /*60e0*/  STG.E.64 desc[UR6][R16.64], R10 ;  /* 0x0000000a10007986 */ /* 0x0001e8000c101b06 */
[----:B------:R-:W2:Y:S04]  /*60f0*/  LDG.E.64 R18, desc[UR6][R18.64] ;  /* 0x0000000612127981 */ /* 0x000ea8000c1e1b00 */
[----:B------:R-:W2:Y:S01]  /*6100*/  LDG.E.64 R20, desc[UR6][R20.64] ;  /* 0x0000000614147981 */ /* 0x000ea2000c1e1b00 */
[----:B------:R-:W-:Y:S01]  /*6110*/  IADD3 R29, PT, PT, R9, -0x2, RZ ;  /* 0xfffffffe091d7810 */ /* 0x000fe20007ffe0ff */
[----:B------:R-:W-:-:S04]  /*6120*/  IMAD.WIDE.U32 R14, R27, 0x8, R2 ;  /* 0x000000081b0e7825 */ /* 0x000fc800078e0002 */
[----:B-1----:R-:W-:-:S04]  /*6130*/  IMAD.WIDE.U32 R22, R29, 0x8, R4 ;  /* 0x000000081d167825 */ /* 0x002fc800078e0004 */
[----:B------:R-:W-:Y:S01]  /*6140*/  IMAD.WIDE.U32 R24, R29, 0x8, R6 ;  /* 0x000000081d187825 */ /* 0x000fe200078e0006 */
[----:B--2---:R-:W-:-:S07]  /*6150*/  DFMA R12, R10, R18, R20 ;  /* 0x000000120a0c722b */ /* 0x004fce0000000014 */
[----:B------:R1:W-:Y:S04]  /*6160*/  STG.E.64 desc[UR6][R14.64], R12 ;  /* 0x0000000c0e007986 */ /* 0x0003e8000c101b06 */
[----:B------:R-:W2:Y:S04]  /*6170*/  LDG.E.64 R22, desc[UR6][R22.64] ;  /* 0x0000000616167981 */ /* 0x000ea8000c1e1b00 */
[----:B------:R-:W2:Y:S01]  /*6180*/  LDG.E.64 R24, desc[UR6][R24.64] ;  /* 0x0000000618187981 */ /* 0x000ea2000c1e1b00 */
[----:B------:R-:W-:Y:S02]  /*6190*/  VIADD R27, R9, 0xfffffffd ;  /* 0xfffffffd091b7836 */ /* 0x000fe40000000000 */
[----:B0-----:R-:W-:-:S04]  /*61a0*/  IMAD.WIDE.U32 R16, R29, 0x8, R2 ;  /* 0x000000081d107825 */ /* 0x001fc800078e0002 */
[----:B------:R-:W-:-:S04]  /*61b0*/  IMAD.WIDE.U32 R18, R27, 0x8, R4 ;  /* 0x000000081b127825 */ /* 0x000fc800078e0004 */
[----:B------:R-:W-:Y:S01]  /*61c0*/  IMAD.WIDE.U32 R20, R27, 0x8, R6 ;  /* 0x000000081b147825 */ /* 0x000fe200078e0006 */
[----:B--2---:R-:W-:-:S07]  /*61d0*/  DFMA R10, R12, R22, R24 ;  /* 0x000000160c0a722b */ /* 0x004fce0000000018 */
[----:B------:R0:W-:Y:S04]  /*61e0*/  STG.E.64 desc[UR6][R16.64], R10 ;  /* 0x0000000a10007986 */ /* 0x0001e8000c101b06 */
[----:B------:R-:W2:Y:S04]  /*61f0*/  LDG.E.64 R18, desc[UR6][R18.64] ;  /* 0x0000000612127981 */ /* 0x000ea8000c1e1b00 */
[----:B------:R-:W2:Y:S01]  /*6200*/  LDG.E.64 R20, desc[UR6][R20.64] ;  /* 0x0000000614147981 */ /* 0x000ea2000c1e1b00 */
[----:B------:R-:W-:Y:S02]  /*6210*/  VIADD R29, R9, 0xfffffffc ;  /* 0xfffffffc091d7836 */ /* 0x000fe40000000000 */
[----:B-1----:R-:W-:-:S04]  /*6220*/  IMAD.WIDE.U32 R14, R27, 0x8, R2 ;  /* 0x000000081b0e7825 */ /* 0x002fc800078e0002 */
[----:B------:R-:W-:-:S04]  /*6230*/  IMAD.WIDE.U32 R22, R29, 0x8, R4 ;  /* 0x000000081d167825 */ /* 0x000fc800078e0004 */
[----:B------:R-:W-:Y:S01]  /*6240*/  IMAD.WIDE.U32 R24, R29, 0x8, R6 ;  /* 0x000000081d187825 */ /* 0x000fe200078e0006 */
[----:B--2---:R-:W-:-:S07]  /*6250*/  DFMA R12, R10, R18, R20 ;  /* 0x000000120a0c722b */ /* 0x004fce0000000014 */
[----:B------:R1:W-:Y:S04]  /*6260*/  STG.E.64 desc[UR6][R14.64], R12 ;  /* 0x0000000c0e007986 */ /* 0x0003e8000c101b06 */
[----:B------:R-:W0:Y:S04]  /*6270*/  LDG.E.64 R22, desc[UR6][R22.64] ;  /* 0x0000000616167981 */ /* 0x000e28000c1e1b00 */
[----:B------:R-:W0:Y:S01]  /*6280*/  LDG.E.64 R24, desc[UR6][R24.64] ;  /* 0x0000000618187981 */ /* 0x000e22000c1e1b00 */
[----:B------:R-:W-:Y:S01]  /*6290*/  IADD3 R27, PT, PT, R9, -0x5, RZ ;  /* 0xfffffffb091b7810 */ /* 0x000fe20007ffe0ff */
[----:B------:R-:W-:-:S04]  /*62a0*/  IMAD.WIDE.U32 R18, R29, 0x8, R2 ;  /* 0x000000081d127825 */ /* 0x000fc800078e0002 */
[----:B------:R-:W-:-:S04]  /*62b0*/  IMAD.WIDE.U32 R4, R27, 0x8, R4 ;  /* 0x000000081b047825 */ /* 0x000fc800078e0004 */
[----:B------:R-:W-:Y:S01]  /*62c0*/  IMAD.WIDE.U32 R6, R27, 0x8, R6 ;  /* 0x000000081b067825 */ /* 0x000fe200078e0006 */
[----:B0-----:R-:W-:-:S07]  /*62d0*/  DFMA R16, R12, R22, R24 ;  /* 0x000000160c10722b */ /* 0x001fce0000000018 */
[----:B------:R2:W-:Y:S04]  /*62e0*/  STG.E.64 desc[UR6][R18.64], R16 ;  /* 0x0000001012007986 */ /* 0x0005e8000c101b06 */
[----:B------:R-:W3:Y:S04]  /*62f0*/  LDG.E.64 R4, desc[UR6][R4.64] ;  /* 0x0000000604047981 */ /* 0x000ee8000c1e1b00 */
[----:B------:R-:W3:Y:S01]  /*6300*/  LDG.E.64 R6, desc[UR6][R6.64] ;  /* 0x0000000606067981 */ /* 0x000ee2000c1e1b00 */
[----:B-1----:R-:W-:-:S04]  /*6310*/  IMAD.WIDE.U32 R12, R27, 0x8, R2 ;  /* 0x000000081b0c7825 */ /* 0x002fc800078e0002 */
[----:B------:R-:W-:-:S05]  /*6320*/  VIADD R8, R8, 0x8 ;  /* 0x0000000808087836 */ /* 0x000fca0000000000 */
[----:B------:R-:W-:Y:S01]  /*6330*/  ISETP.NE.AND P0, PT, R8, RZ, PT ;  /* 0x000000ff0800720c */ /* 0x000fe20003f05270 */
[----:B------:R-:W-:Y:S01]  /*6340*/  VIADD R9, R9, 0xfffffff8 ;  /* 0xfffffff809097836 */ /* 0x000fe20000000000 */
[----:B---3--:R-:W-:-:S07]  /*6350*/  DFMA R10, R16, R4, R6 ;  /* 0x00000004100a722b */ /* 0x008fce0000000006 */
[----:B------:R2:W-:Y:S04]  /*6360*/  STG.E.64 desc[UR6][R12.64], R10 ;  /* 0x0000000a0c007986 */ /* 0x0005e8000c101b06 */
[----:B------:R-:W-:Y:S05]  /*6370*/  @P0 BRA `(.L_x_75) ;  /* 0xfffffff800ec0947 */ /* 0x000fea000383ffff */
[----:B------:R-:W-:-:S07]  /*6380*/  IADD3 R9, PT, PT, R9, 0x2, RZ ;  /* 0x0000000209097810 */ /* 0x000fce0007ffe0ff */
.L_x_74:
[----:B------:R-:W-:-:S13]  /*6390*/  ISETP.NE.AND P0, PT, R26, RZ, PT ;  /* 0x000000ff1a00720c */ /* 0x000fda0003f05270 */
[----:B------:R-:W-:Y:S05]  /*63a0*/  @!P0 EXIT ;  /* 0x000000000000894d */ /* 0x000fea0003800000 */
[----:B------:R-:W-:Y:S02]  /*63b0*/  ISETP.GE.U32.AND P0, PT, R26, 0x4, PT ;  /* 0x000000041a00780c */ /* 0x000fe40003f06070 */
[----:B------:R-:W-:-:S04]  /*63c0*/  LOP3.LUT R8, R0, 0x3, RZ, 0xc0, !PT ;  /* 0x0000000300087812 */ /* 0x000fc800078ec0ff */
[----:B------:R-:W-:-:S07]  /*63d0*/  ISETP.NE.AND P1, PT, R8, RZ, PT ;  /* 0x000000ff0800720c */ /* 0x000fce0003f25270 */
[----:B------:R-:W-:Y:S06]  /*63e0*/  @!P0 BRA `(.L_x_76) ;  /* 0x0000000000908947 */ /* 0x000fec0003800000 */
[----:B0-----:R-:W2:Y:S08]  /*63f0*/  LDC.64 R2, c[0x0][0x398] ;  /* 0x0000e600ff027b82 */ /* 0x001eb00000000a00 */
[----:B------:R-:W0:Y:S08]  /*6400*/  LDC.64 R4, c[0x0][0x3a0] ;  /* 0x0000e800ff047b82 */ /* 0x000e300000000a00 */
[----:B------:R-:W1:Y:S01]  /*6410*/  LDC.64 R6, c[0x0][0x3a8] ;  /* 0x0000ea00ff067b82 */ /* 0x000e620000000a00 */
[----:B--2---:R-:W-:-:S06]  /*6420*/  IMAD.WIDE.U32 R10, R9, 0x8, R2 ;  /* 0x00000008090a7825 */ /* 0x004fcc00078e0002 */
[----:B------:R-:W2:Y:S01]  /*6430*/  LDG.E.64 R10, desc[UR6][R10.64] ;  /* 0x000000060a0a7981 */ /* 0x000ea2000c1e1b00 */
[----:B0-----:R-:W-:-:S06]  /*6440*/  IMAD.WIDE.U32 R16, R9, 0x8, R4 ;  /* 0x0000000809107825 */ /* 0x001fcc00078e0004 */
[----:B------:R-:W2:Y:S01]  /*6450*/  LDG.E.64 R16, desc[UR6][R16.64] ;  /* 0x0000000610107981 */ /* 0x000ea2000c1e1b00 */
[----:B-1----:R-:W-:-:S05]  /*6460*/  IMAD.WIDE.U32 R12, R9, 0x8, R6 ;  /* 0x00000008090c7825 */ /* 0x002fca00078e0006 */
[----:B------:R-:W2:Y:S01]  /*6470*/  LDG.E.64 R14, desc[UR6][R12.64+0x8] ;  /* 0x000008060c0e7981 */ /* 0x000ea2000c1e1b00 */
[----:B------:R-:W-:-:S04]  /*6480*/  VIADD R23, R9, 0xffffffff ;  /* 0xffffffff09177836 */ /* 0x000fc80000000000 */
[----:B------:R-:W-:-:S04]  /*6490*/  IMAD.WIDE.U32 R18, R23, 0x8, R2 ;  /* 0x0000000817127825 */ /* 0x000fc800078e0002 */
[----:B------:R-:W-:Y:S01]  /*64a0*/  IMAD.WIDE.U32 R20, R23, 0x8, R4 ;  /* 0x0000000817147825 */ /* 0x000fe200078e0004 */
[----:B--2---:R-:W-:-:S07]  /*64b0*/  DFMA R14, R10, R14, R16 ;  /* 0x0000000e0a0e722b */ /* 0x004fce0000000010 */
[----:B------:R0:W-:Y:S04]  /*64c0*/  STG.E.64 desc[UR6][R12.64], R14 ;  /* 0x0000000e0c007986 */ /* 0x0001e8000c101b06 */
[----:B------:R-:W2:Y:S04]  /*64d0*/  LDG.E.64 R18, desc[UR6][R18.64] ;  /* 0x0000000612127981 */ /* 0x000ea8000c1e1b00 */
[----:B------:R-:W2:Y:S01]  /*64e0*/  LDG.E.64 R20, desc[UR6][R20.64] ;  /* 0x0000000614147981 */ /* 0x000ea2000c1e1b00 */
[----:B------:R-:W-:Y:S02]  /*64f0*/  VIADD R27, R9, 0xfffffffe ;  /* 0xfffffffe091b7836 */ /* 0x000fe40000000000 */
[----:B------:R-:W-:-:S04]  /*6500*/  IMAD.WIDE.U32 R16, R23, 0x8, R6 ;  /* 0x0000000817107825 */ /* 0x000fc800078e0006 */
[----:B------:R-:W-:-:S04]  /*6510*/  IMAD.WIDE.U32 R22, R27, 0x8, R2 ;  /* 0x000000081b167825 */ /* 0x000fc800078e0002 */
[----:B------:R-:W-:Y:S01]  /*6520*/  IMAD.WIDE.U32 R24, R27, 0x8, R4 ;  /* 0x000000081b187825 */ /* 0x000fe200078e0004 */
[----:B--2---:R-:W-:-:S07]  /*6530*/  DFMA R10, R14, R18, R20 ;  /* 0x000000120e0a722b */ /* 0x004fce0000000014 */
[----:B------:R1:W-:Y:S04]  /*6540*/  STG.E.64 desc[UR6][R16.64], R10 ;  /* 0x0000000a10007986 */ /* 0x0003e8000c101b06 */
[----:B------:R-:W2:Y:S04]  /*6550*/  LDG.E.64 R22, desc[UR6][R22.64] ;  /* 0x0000000616167981 */ /* 0x000ea8000c1e1b00 */
[----:B------:R-:W2:Y:S01]  /*6560*/  LDG.E.64 R24, desc[UR6][R24.64] ;  /* 0x0000000618187981 */ /* 0x000ea2000c1e1b00 */
[----:B------:R-:W-:Y:S01]  /*6570*/  IADD3 R29, PT, PT, R9, -0x3, RZ ;  /* 0xfffffffd091d7810 */ /* 0x000fe20007ffe0ff */
[----:B0-----:R-:W-:-:S04]  /*6580*/  IMAD.WIDE.U32 R14, R27, 0x8, R6 ;  /* 0x000000081b0e7825 */ /* 0x001fc800078e0006 */
[----:B------:R-:W-:-:S04]  /*6590*/  IMAD.WIDE.U32 R2, R29, 0x8, R2 ;  /* 0x000000081d027825 */ /* 0x000fc800078e0002 */
[----:B------:R-:W-:Y:S01]  /*65a0*/  IMAD.WIDE.U32 R4, R29, 0x8, R4 ;  /* 0x000000081d047825 */ /* 0x000fe200078e0004 */
[----:B--2---:R-:W-:-:S07]  /*65b0*/  DFMA R12, R10, R22, R24 ;  /* 0x000000160a0c722b */ /* 0x004fce0000000018 */
[----:B------:R3:W-:Y:S04]  /*65c0*/  STG.E.64 desc[UR6][R14.64], R12 ;  /* 0x0000000c0e007986 */ /* 0x0007e8000c101b06 */
[----:B------:R-:W1:Y:S04]  /*65d0*/  LDG.E.64 R2, desc[UR6][R2.64] ;  /* 0x0000000602027981 */ /* 0x000e68000c1e1b00 */
[----:B------:R-:W1:Y:S01]  /*65e0*/  LDG.E.64 R4, desc[UR6][R4.64] ;  /* 0x0000000604047981 */ /* 0x000e62000c1e1b00 */
[----:B------:R-:W-:-:S04]  /*65f0*/  IMAD.WIDE.U32 R6, R29, 0x8, R6 ;  /* 0x000000081d067825 */ /* 0x000fc800078e0006 */
[----:B------:R-:W-:Y:S01]  /*6600*/  VIADD R9, R9, 0xfffffffc ;  /* 0xfffffffc09097836 */ /* 0x000fe20000000000 */
[----:B-1----:R-:W-:-:S07]  /*6610*/  DFMA R10, R12, R2, R4 ;  /* 0x000000020c0a722b */ /* 0x002fce0000000004 */
[----:B------:R3:W-:Y:S04]  /*6620*/  STG.E.64 desc[UR6][R6.64], R10 ;  /* 0x0000000a06007986 */ /* 0x0007e8000c101b06 */
.L_x_76:
[----:B------:R-:W-:Y:S05]  /*6630*/  @!P1 EXIT ;  /* 0x000000000000994d */ /* 0x000fea0003800000 */
[----:B------:R-:W-:Y:S02]  /*6640*/  ISETP.NE.AND P0, PT, R8, 0x1, PT ;  /* 0x000000010800780c */ /* 0x000fe40003f05270 */
[----:B------:R-:W-:-:S04]  /*6650*/  LOP3.LUT R0, R0, 0x1, RZ, 0xc0, !PT ;  /* 0x0000000100007812 */ /* 0x000fc800078ec0ff */
[----:B------:R-:W-:-:S07]  /*6660*/  ISETP.NE.U32.AND P1, PT, R0, 0x1, PT ;  /* 0x000000010000780c */ /* 0x000fce0003f25070 */
[----:B------:R-:W-:Y:S06]  /*6670*/  @!P0 BRA `(.L_x_77) ;  /* 0x0000000000508947 */ /* 0x000fec0003800000 */
[----:B--23--:R-:W1:Y:S08]  /*6680*/  LDC.64 R10, c[0x0][0x398] ;  /* 0x0000e600ff0a7b82 */ /* 0x00ce700000000a00 */
[----:B------:R-:W2:Y:S08]  /*6690*/  LDC.64 R18, c[0x0][0x3a0] ;  /* 0x0000e800ff127b82 */ /* 0x000eb00000000a00 */
[----:B------:R-:W3:Y:S01]  /*66a0*/  LDC.64 R14, c[0x0][0x3a8] ;  /* 0x0000ea00ff0e7b82 */ /* 0x000ee20000000a00 */
[----:B-1----:R-:W-:-:S05]  /*66b0*/  IMAD.WIDE.U32 R12, R9, 0x8, R10 ;  /* 0x00000008090c7825 */ /* 0x002fca00078e000a */
[----:B0-----:R-:W4:Y:S01]  /*66c0*/  LDG.E.64 R2, desc[UR6][R12.64] ;  /* 0x000000060c027981 */ /* 0x001f22000c1e1b00 */
[----:B--2---:R-:W-:-:S05]  /*66d0*/  IMAD.WIDE.U32 R20, R9, 0x8, R18 ;  /* 0x0000000809147825 */ /* 0x004fca00078e0012 */
[----:B------:R-:W4:Y:S01]  /*66e0*/  LDG.E.64 R6, desc[UR6][R20.64] ;  /* 0x0000000614067981 */ /* 0x000f22000c1e1b00 */
[----:B---3--:R-:W-:-:S05]  /*66f0*/  IMAD.WIDE.U32 R16, R9, 0x8, R14 ;  /* 0x0000000809107825 */ /* 0x008fca00078e000e */
[----:B------:R-:W4:Y:S01]  /*6700*/  LDG.E.64 R4, desc[UR6][R16.64+0x8] ;  /* 0x0000080610047981 */ /* 0x000f22000c1e1b00 */
[----:B------:R-:W-:-:S04]  /*6710*/  VIADD R23, R9, 0xffffffff ;  /* 0xffffffff09177836 */ /* 0x000fc80000000000 */
[----:B------:R-:W-:Y:S01]  /*6720*/  IMAD.WIDE.U32 R10, R23, 0x8, R10 ;  /* 0x00000008170a7825 */ /* 0x000fe200078e000a */
[----:B----4-:R-:W-:-:S03]  /*6730*/  DFMA R2, R2, R4, R6 ;  /* 0x000000040202722b */ /* 0x010fc60000000006 */
[----:B------:R-:W-:-:S04]  /*6740*/  IMAD.WIDE.U32 R6, R23, 0x8, R18 ;  /* 0x0000000817067825 */ /* 0x000fc800078e0012 */
[----:B------:R1:W-:Y:S04]  /*6750*/  STG.E.64 desc[UR6][R16.64], R2 ;  /* 0x0000000210007986 */ /* 0x0003e8000c101b06 */
[----:B------:R-:W2:Y:S04]  /*6760*/  LDG.E.64 R4, desc[UR6][R10.64] ;  /* 0x000000060a047981 */ /* 0x000ea8000c1e1b00 */
[----:B------:R-:W2:Y:S01]  /*6770*/  LDG.E.64 R6, desc[UR6][R6.64] ;  /* 0x0000000606067981 */ /* 0x000ea2000c1e1b00 */
[----:B------:R-:W-:Y:S01]  /*6780*/  IMAD.WIDE.U32 R14, R23, 0x8, R14 ;  /* 0x00000008170e7825 */ /* 0x000fe200078e000e */
[----:B------:R-:W-:Y:S01]  /*6790*/  IADD3 R9, PT, PT, R9, -0x2, RZ ;  /* 0xfffffffe09097810 */ /* 0x000fe20007ffe0ff */
[----:B--2---:R-:W-:-:S07]  /*67a0*/  DFMA R4, R2, R4, R6 ;  /* 0x000000040204722b */ /* 0x004fce0000000006 */
[----:B------:R1:W-:Y:S04]  /*67b0*/  STG.E.64 desc[UR6][R14.64], R4 ;  /* 0x000000040e007986 */ /* 0x0003e8000c101b06 */
.L_x_77:
[----:B------:R-:W-:Y:S05]  /*67c0*/  @P1 EXIT ;  /* 0x000000000000194d */ /* 0x000fea0003800000 */
[----:B01----:R-:W0:Y:S08]  /*67d0*/  LDC.64 R2, c[0x0][0x398] ;  /* 0x0000e600ff027b82 */ /* 0x003e300000000a00 */
[----:B------:R-:W1:Y:S08]  /*67e0*/  LDC.64 R4, c[0x0][0x3a8] ;  /* 0x0000ea00ff047b82 */ /* 0x000e700000000a00 */
[----:B---3--:R-:W3:Y:S01]  /*67f0*/  LDC.64 R6, c[0x0][0x3a0] ;  /* 0x0000e800ff067b82 */ /* 0x008ee20000000a00 */
[----:B0-----:R-:W-:-:S06]  /*6800*/  IMAD.WIDE.U32 R2, R9, 0x8, R2 ;  /* 0x0000000809027825 */ /* 0x001fcc00078e0002 */
[----:B------:R-:W4:Y:S01]  /*6810*/  LDG.E.64 R2, desc[UR6][R2.64] ;  /* 0x0000000602027981 */ /* 0x000f22000c1e1b00 */
[----:B-1----:R-:W-:-:S04]  /*6820*/  IMAD.WIDE.U32 R4, R9, 0x8, R4 ;  /* 0x0000000809047825 */ /* 0x002fc800078e0004 */
[----:B---3--:R-:W-:Y:S02]  /*6830*/  IMAD.WIDE.U32 R8, R9, 0x8, R6 ;  /* 0x0000000809087825 */ /* 0x008fe400078e0006 */
[----:B------:R-:W4:Y:S04]  /*6840*/  LDG.E.64 R6, desc[UR6][R4.64+0x8] ;  /* 0x0000080604067981 */ /* 0x000f28000c1e1b00 */
[----:B------:R-:W4:Y:S02]  /*6850*/  LDG.E.64 R8, desc[UR6][R8.64] ;  /* 0x0000000608087981 */ /* 0x000f24000c1e1b00 */
[----:B----4-:R-:W-:-:S07]  /*6860*/  DFMA R6, R2, R6, R8 ;  /* 0x000000060206722b */ /* 0x010fce0000000008 */
[----:B------:R-:W-:Y:S01]  /*6870*/  STG.E.64 desc[UR6][R4.64], R6 ;  /* 0x0000000604007986 */ /* 0x000fe2000c101b06 */
[----:B------:R-:W-:Y:S05]  /*6880*/  EXIT ;  /* 0x000000000000794d */ /* 0x000fea0003800000 */
        .weak           $__internal_0_$__cuda_sm20_div_rn_f64_full
        .type           $__internal_0_$__cuda_sm20_div_rn_f64_full,@function
        .size           $__internal_0_$__cuda_sm20_div_rn_f64_full,($_Z6neyavndddPdS_S_$__internal_accurate_pow - $__internal_0_$__cuda_sm20_div_rn_f64_full)
$__internal_0_$__cuda_sm20_div_rn_f64_full:
[C---:B------:R-:W-:Y:S01]  /*6890*/  FSETP.GEU.AND P0, PT, |R21|.reuse, 1.469367938527859385e-39, PT ;  /* 0x001000001500780b */ /* 0x040fe20003f0e200 */
[----:B------:R-:W-:Y:S01]  /*68a0*/  IMAD.MOV.U32 R14, RZ, RZ, 0x1 ;  /* 0x00000001ff0e7424 */ /* 0x000fe200078e00ff */
[----:B------:R-:W-:Y:S01]  /*68b0*/  LOP3.LUT R18, R21, 0x800fffff, RZ, 0xc0, !PT ;  /* 0x800fffff15127812 */ /* 0x000fe200078ec0ff */
[----:B------:R-:W-:Y:S01]  /*68c0*/  IMAD.MOV.U32 R39, RZ, RZ, R11 ;  /* 0x000000ffff277224 */ /* 0x000fe200078e000b */
[----:B------:R-:W-:Y:S01]  /*68d0*/  MOV R38, R12 ;  /* 0x0000000c00267202 */ /* 0x000fe20000000f00 */
[----:B------:R-:W-:Y:S01]  /*68e0*/  IMAD.MOV.U32 R12, RZ, RZ, 0x1ca00000 ;  /* 0x1ca00000ff0c7424 */ /* 0x000fe200078e00ff */
[----:B------:R-:W-:Y:S01]  /*68f0*/  LOP3.LUT R19, R18, 0x3ff00000, RZ, 0xfc, !PT ;  /* 0x3ff0000012137812 */ /* 0x000fe200078efcff */
[----:B------:R-:W-:Y:S01]  /*6900*/  IMAD.MOV.U32 R18, RZ, RZ, R20 ;  /* 0x000000ffff127224 */ /* 0x000fe200078e0014 */
[----:B------:R-:W-:Y:S01]  /*6910*/  LOP3.LUT R11, R39, 0x7ff00000, RZ, 0xc0, !PT ;  /* 0x7ff00000270b7812 */ /* 0x000fe200078ec0ff */
[----:B------:R-:W-:-:S04]  /*6920*/  IMAD.MOV.U32 R36, RZ, RZ, R38 ;  /* 0x000000ffff247224 */ /* 0x000fc800078e0026 */
[----:B------:R-:W-:-:S06]  /*6930*/  @!P0 DMUL R18, R20, 8.98846567431157953865e+307 ;  /* 0x7fe0000014128828 */ /* 0x000fcc0000000000 */
[----:B------:R-:W0:Y:S02]  /*6940*/  MUFU.RCP64H R15, R19 ;  /* 0x00000013000f7308 */ /* 0x000e240000001800 */
[----:B0-----:R-:W-:-:S08]  /*6950*/  DFMA R40, R14, -R18, 1 ;  /* 0x3ff000000e28742b */ /* 0x001fd00000000812 */
[----:B------:R-:W-:-:S08]  /*6960*/  DFMA R40, R40, R40, R40 ;  /* 0x000000282828722b */ /* 0x000fd00000000028 */
[----:B------:R-:W-:Y:S01]  /*6970*/  DFMA R40, R14, R40, R14 ;  /* 0x000000280e28722b */ /* 0x000fe2000000000e */
[----:B------:R-:W-:-:S04]  /*6980*/  LOP3.LUT R14, R21, 0x7ff00000, RZ, 0xc0, !PT ;  /* 0x7ff00000150e7812 */ /* 0x000fc800078ec0ff */
[----:B------:R-:W-:-:S03]  /*6990*/  ISETP.GE.U32.AND P2, PT, R11, R14, PT ;  /* 0x0000000e0b00720c */ /* 0x000fc60003f46070 */
[----:B------:R-:W-:Y:S01]  /*69a0*/  DFMA R42, R40, -R18, 1 ;  /* 0x3ff00000282a742b */ /* 0x000fe20000000812 */
[----:B------:R-:W-:Y:S02]  /*69b0*/  SEL R13, R12, 0x63400000, !P2 ;  /* 0x634000000c0d7807 */ /* 0x000fe40005000000 */
[----:B------:R-:W-:Y:S02]  /*69c0*/  FSETP.GEU.AND P2, PT, |R39|, 1.469367938527859385e-39, PT ;  /* 0x001000002700780b */ /* 0x000fe40003f4e200 */
[----:B------:R-:W-:-:S03]  /*69d0*/  LOP3.LUT R37, R13, 0x800fffff, R39, 0xf8, !PT ;  /* 0x800fffff0d257812 */ /* 0x000fc600078ef827 */
[----:B------:R-:W-:Y:S01]  /*69e0*/  DFMA R40, R40, R42, R40 ;  /* 0x0000002a2828722b */ /* 0x000fe20000000028 */
[----:B------:R-:W-:-:S07]  /*69f0*/  MOV R13, R11 ;  /* 0x0000000b000d7202 */ /* 0x000fce0000000f00 */
[----:B------:R-:W-:Y:S05]  /*6a00*/  @P2 BRA `(.L_x_78) ;  /* 0x0000000000202947 */ /* 0x000fea0003800000 */
[----:B------:R-:W-:Y:S01]  /*6a10*/  LOP3.LUT R32, R21, 0x7ff00000, RZ, 0xc0, !PT ;  /* 0x7ff0000015207812 */ /* 0x000fe200078ec0ff */
[----:B------:R-:W-:-:S03]  /*6a20*/  IMAD.MOV.U32 R42, RZ, RZ, RZ ;  /* 0x000000ffff2a7224 */ /* 0x000fc600078e00ff */
[----:B------:R-:W-:-:S04]  /*6a30*/  ISETP.GE.U32.AND P2, PT, R11, R32, PT ;  /* 0x000000200b00720c */ /* 0x000fc80003f46070 */
[----:B------:R-:W-:-:S04]  /*6a40*/  SEL R13, R12, 0x63400000, !P2 ;  /* 0x634000000c0d7807 */ /* 0x000fc80005000000 */
[----:B------:R-:W-:-:S04]  /*6a50*/  LOP3.LUT R13, R13, 0x80000000, R39, 0xf8, !PT ;  /* 0x800000000d0d7812 */ /* 0x000fc800078ef827 */
[----:B------:R-:W-:-:S06]  /*6a60*/  LOP3.LUT R43, R13, 0x100000, RZ, 0xfc, !PT ;  /* 0x001000000d2b7812 */ /* 0x000fcc00078efcff */
[----:B------:R-:W-:-:S10]  /*6a70*/  DFMA R36, R36, 2, -R42 ;  /* 0x400000002424782b */ /* 0x000fd4000000082a */
[----:B------:R-:W-:-:S07]  /*6a80*/  LOP3.LUT R13, R37, 0x7ff00000, RZ, 0xc0, !PT ;  /* 0x7ff00000250d7812 */ /* 0x000fce00078ec0ff */
.L_x_78:
[----:B------:R-:W-:Y:S01]  /*6a90*/  IADD3 R15, PT, PT, R13, -0x1, RZ ;  /* 0xffffffff0d0f7810 */ /* 0x000fe20007ffe0ff */
[----:B------:R-:W-:Y:S01]  /*6aa0*/  DMUL R42, R40, R36 ;  /* 0x00000024282a7228 */ /* 0x000fe20000000000 */
[----:B------:R-:W-:Y:S02]  /*6ab0*/  @!P0 LOP3.LUT R14, R19, 0x7ff00000, RZ, 0xc0, !PT ;  /* 0x7ff00000130e8812 */ /* 0x000fe400078ec0ff */
[----:B------:R-:W-:-:S03]  /*6ac0*/  ISETP.GT.U32.AND P0, PT, R15, 0x7feffffe, PT ;  /* 0x7feffffe0f00780c */ /* 0x000fc60003f04070 */
[----:B------:R-:W-:Y:S02]  /*6ad0*/  VIADD R15, R14, 0xffffffff ;  /* 0xffffffff0e0f7836 */ /* 0x000fe40000000000 */
[----:B------:R-:W-:-:S03]  /*6ae0*/  DFMA R44, R42, -R18, R36 ;  /* 0x800000122a2c722b */ /* 0x000fc60000000024 */
[----:B------:R-:W-:-:S05]  /*6af0*/  ISETP.GT.U32.OR P0, PT, R15, 0x7feffffe, P0 ;  /* 0x7feffffe0f00780c */ /* 0x000fca0000704470 */
[----:B------:R-:W-:-:S08]  /*6b00*/  DFMA R40, R40, R44, R42 ;  /* 0x0000002c2828722b */ /* 0x000fd0000000002a */
[----:B------:R-:W-:Y:S05]  /*6b10*/  @P0 BRA `(.L_x_79) ;  /* 0x0000000000740947 */ /* 0x000fea0003800000 */
[----:B------:R-:W-:-:S04]  /*6b20*/  LOP3.LUT R14, R21, 0x7ff00000, RZ, 0xc0, !PT ;  /* 0x7ff00000150e7812 */ /* 0x000fc800078ec0ff */
[CC--:B------:R-:W-:Y:S02]  /*6b30*/  VIADDMNMX R13, R11.reuse, -R14.reuse, 0xb9600000, !PT ;  /* 0xb96000000b0d7446 */ /* 0x0c0fe4000780090e */
[----:B------:R-:W-:Y:S01]  /*6b40*/  ISETP.GE.U32.AND P0, PT, R11, R14, PT ;  /* 0x0000000e0b00720c */ /* 0x000fe20003f06070 */
[----:B------:R-:W-:Y:S01]  /*6b50*/  IMAD.MOV.U32 R14, RZ, RZ, RZ ;  /* 0x000000ffff0e7224 */ /* 0x000fe200078e00ff */
[----:B------:R-:W-:Y:S02]  /*6b60*/  VIMNMX R13, PT, PT, R13, 0x46a00000, PT ;  /* 0x46a000000d0d7848 */ /* 0x000fe40003fe0100 */
[----:B------:R-:W-:-:S05]  /*6b70*/  SEL R12, R12, 0x63400000, !P0 ;  /* 0x634000000c0c7807 */ /* 0x000fca0004000000 */
[----:B------:R-:W-:-:S05]  /*6b80*/  IMAD.IADD R12, R13, 0x1, -R12 ;  /* 0x000000010d0c7824 */ /* 0x000fca00078e0a0c */
[----:B------:R-:W-:-:S06]  /*6b90*/  IADD3 R15, PT, PT, R12, 0x7fe00000, RZ ;  /* 0x7fe000000c0f7810 */ /* 0x000fcc0007ffe0ff */
[----:B------:R-:W-:-:S10]  /*6ba0*/  DMUL R42, R40, R14 ;  /* 0x0000000e282a7228 */ /* 0x000fd40000000000 */
[----:B------:R-:W-:-:S13]  /*6bb0*/  FSETP.GTU.AND P0, PT, |R43|, 1.469367938527859385e-39, PT ;  /* 0x001000002b00780b */ /* 0x000fda0003f0c200 */
[----:B------:R-:W-:Y:S05]  /*6bc0*/  @P0 BRA `(.L_x_80) ;  /* 0x0000000000a80947 */ /* 0x000fea0003800000 */
[----:B------:R-:W-:-:S06]  /*6bd0*/  DFMA R18, R40, -R18, R36 ;  /* 0x800000122812722b */ /* 0x000fcc0000000024 */
[----:B------:R-:W-:-:S04]  /*6be0*/  IMAD.MOV.U32 R18, RZ, RZ, RZ ;  /* 0x000000ffff127224 */ /* 0x000fc800078e00ff */
[C---:B------:R-:W-:Y:S02]  /*6bf0*/  FSETP.NEU.AND P0, PT, R19.reuse, RZ, PT ;  /* 0x000000ff1300720b */ /* 0x040fe40003f0d000 */
[----:B------:R-:W-:-:S04]  /*6c00*/  LOP3.LUT R20, R19, 0x80000000, R21, 0x48, !PT ;  /* 0x8000000013147812 */ /* 0x000fc800078e4815 */
[----:B------:R-:W-:-:S07]  /*6c10*/  LOP3.LUT R19, R20, R15, RZ, 0xfc, !PT ;  /* 0x0000000f14137212 */ /* 0x000fce00078efcff */
[----:B------:R-:W-:Y:S05]  /*6c20*/  @!P0 BRA `(.L_x_80) ;  /* 0x0000000000908947 */ /* 0x000fea0003800000 */
[C---:B------:R-:W-:Y:S01]  /*6c30*/  IADD3 R15, PT, PT, -R12.reuse, RZ, RZ ;  /* 0x000000ff0c0f7210 */ /* 0x040fe20007ffe1ff */
[----:B------:R-:W-:Y:S01]  /*6c40*/  IMAD.MOV.U32 R14, RZ, RZ, RZ ;  /* 0x000000ffff0e7224 */ /* 0x000fe200078e00ff */
[----:B------:R-:W-:-:S05]  /*6c50*/  IADD3 R12, PT, PT, -R12, -0x43300000, RZ ;  /* 0xbcd000000c0c7810 */ /* 0x000fca0007ffe1ff */
[----:B------:R-:W-:Y:S02]  /*6c60*/  DFMA R14, R42, -R14, R40 ;  /* 0x8000000e2a0e722b */ /* 0x000fe40000000028 */
[----:B------:R-:W-:-:S08]  /*6c70*/  DMUL.RP R40, R40, R18 ;  /* 0x0000001228287228 */ /* 0x000fd00000008000 */
[----:B------:R-:W-:Y:S02]  /*6c80*/  FSETP.NEU.AND P0, PT, |R15|, R12, PT ;  /* 0x0000000c0f00720b */ /* 0x000fe40003f0d200 */
[----:B------:R-:W-:Y:S02]  /*6c90*/  LOP3.LUT R20, R41, R20, RZ, 0x3c, !PT ;  /* 0x0000001429147212 */ /* 0x000fe400078e3cff */
[----:B------:R-:W-:Y:S02]  /*6ca0*/  FSEL R12, R40, R42, !P0 ;  /* 0x0000002a280c7208 */ /* 0x000fe40004000000 */
[----:B------:R-:W-:-:S03]  /*6cb0*/  FSEL R13, R20, R43, !P0 ;  /* 0x0000002b140d7208 */ /* 0x000fc60004000000 */
[----:B------:R-:W-:Y:S01]  /*6cc0*/  IMAD.MOV.U32 R42, RZ, RZ, R12 ;  /* 0x000000ffff2a7224 */ /* 0x000fe200078e000c */
[----:B------:R-:W-:Y:S01]  /*6cd0*/  MOV R43, R13 ;  /* 0x0000000d002b7202 */ /* 0x000fe20000000f00 */
[----:B------:R-:W-:Y:S06]  /*6ce0*/  BRA `(.L_x_80) ;  /* 0x0000000000607947 */ /* 0x000fec0003800000 */
.L_x_79:
[----:B------:R-:W-:-:S14]  /*6cf0*/  DSETP.NAN.AND P0, PT, R38, R38, PT ;  /* 0x000000262600722a */ /* 0x000fdc0003f08000 */
[----:B------:R-:W-:Y:S05]  /*6d00*/  @P0 BRA `(.L_x_81) ;  /* 0x00000000004c0947 */ /* 0x000fea0003800000 */
[----:B------:R-:W-:-:S14]  /*6d10*/  DSETP.NAN.AND P0, PT, R20, R20, PT ;  /* 0x000000141400722a */ /* 0x000fdc0003f08000 */
[----:B------:R-:W-:Y:S05]  /*6d20*/  @P0 BRA `(.L_x_82) ;  /* 0x0000000000340947 */ /* 0x000fea0003800000 */
[----:B------:R-:W-:Y:S01]  /*6d30*/  ISETP.NE.AND P0, PT, R13, R14, PT ;  /* 0x0000000e0d00720c */ /* 0x000fe20003f05270 */
[----:B------:R-:W-:Y:S02]  /*6d40*/  IMAD.MOV.U32 R42, RZ, RZ, 0x0 ;  /* 0x00000000ff2a7424 */ /* 0x000fe400078e00ff */
[----:B------:R-:W-:-:S10]  /*6d50*/  IMAD.MOV.U32 R43, RZ, RZ, -0x80000 ;  /* 0xfff80000ff2b7424 */ /* 0x000fd400078e00ff */
[----:B------:R-:W-:Y:S05]  /*6d60*/  @!P0 BRA `(.L_x_80) ;  /* 0x0000000000408947 */ /* 0x000fea0003800000 */
[----:B------:R-:W-:Y:S02]  /*6d70*/  ISETP.NE.AND P0, PT, R13, 0x7ff00000, PT ;  /* 0x7ff000000d00780c */ /* 0x000fe40003f05270 */
[----:B------:R-:W-:Y:S02]  /*6d80*/  LOP3.LUT R21, R39, 0x80000000, R21, 0x48, !PT ;  /* 0x8000000027157812 */ /* 0x000fe400078e4815 */
[----:B------:R-:W-:-:S13]  /*6d90*/  ISETP.EQ.OR P0, PT, R14, RZ, !P0 ;  /* 0x000000ff0e00720c */ /* 0x000fda0004702670 */
[----:B------:R-:W-:Y:S01]  /*6da0*/  @P0 LOP3.LUT R11, R21, 0x7ff00000, RZ, 0xfc, !PT ;  /* 0x7ff00000150b0812 */ /* 0x000fe200078efcff */
[----:B------:R-:W-:Y:S01]  /*6db0*/  @!P0 IMAD.MOV.U32 R43, RZ, RZ, R21 ;  /* 0x000000ffff2b8224 */ /* 0x000fe200078e0015 */
[----:B------:R-:W-:Y:S01]  /*6dc0*/  @!P0 MOV R42, RZ ;  /* 0x000000ff002a8202 */ /* 0x000fe20000000f00 */
[----:B------:R-:W-:Y:S01]  /*6dd0*/  @P0 IMAD.MOV.U32 R42, RZ, RZ, RZ ;  /* 0x000000ffff2a0224 */ /* 0x000fe200078e00ff */
[----:B------:R-:W-:Y:S01]  /*6de0*/  @P0 MOV R43, R11 ;  /* 0x0000000b002b0202 */ /* 0x000fe20000000f00 */
[----:B------:R-:W-:Y:S06]  /*6df0*/  BRA `(.L_x_80) ;  /* 0x00000000001c7947 */ /* 0x000fec0003800000 */
.L_x_82:
[----:B------:R-:W-:Y:S01]  /*6e00*/  LOP3.LUT R11, R21, 0x80000, RZ, 0xfc, !PT ;  /* 0x00080000150b7812 */ /* 0x000fe200078efcff */
[----:B------:R-:W-:-:S04]  /*6e10*/  IMAD.MOV.U32 R42, RZ, RZ, R20 ;  /* 0x000000ffff2a7224 */ /* 0x000fc800078e0014 */
[----:B------:R-:W-:Y:S01]  /*6e20*/  IMAD.MOV.U32 R43, RZ, RZ, R11 ;  /* 0x000000ffff2b7224 */ /* 0x000fe200078e000b */
[----:B------:R-:W-:Y:S06]  /*6e30*/  BRA `(.L_x_80) ;  /* 0x00000000000c7947 */ /* 0x000fec0003800000 */
.L_x_81:
[----:B------:R-:W-:Y:S02]  /*6e40*/  LOP3.LUT R11, R39, 0x80000, RZ, 0xfc, !PT ;  /* 0x00080000270b7812 */ /* 0x000fe400078efcff */
[----:B------:R-:W-:-:S03]  /*6e50*/  MOV R42, R38 ;  /* 0x00000026002a7202 */ /* 0x000fc60000000f00 */
[----:B------:R-:W-:-:S07]  /*6e60*/  IMAD.MOV.U32 R43, RZ, RZ, R11 ;  /* 0x000000ffff2b7224 */ /* 0x000fce00078e000b */
.L_x_80:
[----:B------:R-:W-:Y:S01]  /*6e70*/  IMAD.MOV.U32 R14, RZ, RZ, R10 ;  /* 0x000000ffff0e7224 */ /* 0x000fe200078e000a */
[----:B------:R-:W-:Y:S01]  /*6e80*/  MOV R11, R43 ;  /* 0x0000002b000b7202 */ /* 0x000fe20000000f00 */
[----:B------:R-:W-:Y:S02]  /*6e90*/  IMAD.MOV.U32 R15, RZ, RZ, 0x0 ;  /* 0x00000000ff0f7424 */ /* 0x000fe400078e00ff */
[----:B------:R-:W-:Y:S02]  /*6ea0*/  IMAD.MOV.U32 R12, RZ, RZ, R42 ;  /* 0x000000ffff0c7224 */ /* 0x000fe400078e002a */
[----:B------:R-:W-:Y:S05]  /*6eb0*/  RET.REL.NODEC R14 `(_Z6neyavndddPdS_S_) ;  /* 0xffffff900e507950 */ /* 0x000fea0003c3ffff */
        .type           $_Z6neyavndddPdS_S_$__internal_accurate_pow,@function
        .size           $_Z6neyavndddPdS_S_$__internal_accurate_pow,(.L_x_143 - $_Z6neyavndddPdS_S_$__internal_accurate_pow)
$_Z6neyavndddPdS_S_$__internal_accurate_pow:
[----:B------:R-:W0:Y:S01]  /*6ec0*/  LDC.64 R2, c[0x0][0x390] ;  /* 0x0000e400ff027b82 */ /* 0x000e220000000a00 */
[----:B------:R-:W-:Y:S01]  /*6ed0*/  MOV R12, RZ ;  /* 0x000000ff000c7202 */ /* 0x000fe20000000f00 */
[----:B------:R-:W-:Y:S01]  /*6ee0*/  IMAD.MOV.U32 R16, RZ, RZ, 0x41ad3b5a ;  /* 0x41ad3b5aff107424 */ /* 0x000fe200078e00ff */
[----:B------:R-:W-:Y:S01]  /*6ef0*/  UMOV UR4, 0x7d2cafe2 ;  /* 0x7d2cafe200047882 */ /* 0x000fe20000000000 */
[----:B------:R-:W-:Y:S01]  /*6f00*/  IMAD.MOV.U32 R17, RZ, RZ, 0x3ed0f5d2 ;  /* 0x3ed0f5d2ff117424 */ /* 0x000fe200078e00ff */
[----:B------:R-:W-:Y:S01]  /*6f10*/  UMOV UR5, 0x3eb0f5ff ;  /* 0x3eb0f5ff00057882 */ /* 0x000fe20000000000 */
[----:B------:R-:W-:Y:S01]  /*6f20*/  UMOV UR8, 0x3b39803f ;  /* 0x3b39803f00087882 */ /* 0x000fe20000000000 */
[----:B------:R-:W-:Y:S01]  /*6f30*/  UMOV UR9, 0x3c7abc9e ;  /* 0x3c7abc9e00097882 */ /* 0x000fe20000000000 */
[----:B0-----:R-:W-:-:S10]  /*6f40*/  DADD R4, -RZ, |R2| ;  /* 0x00000000ff047229 */ /* 0x001fd40000000502 */
[----:B------:R-:W-:Y:S02]  /*6f50*/  ISETP.GT.U32.AND P0, PT, R5, 0xfffff, PT ;  /* 0x000fffff0500780c */ /* 0x000fe40003f04070 */
[----:B------:R-:W-:-:S11]  /*6f60*/  MOV R6, R5 ;  /* 0x0000000500067202 */ /* 0x000fd60000000f00 */
[----:B------:R-:W-:-:S10]  /*6f70*/  @!P0 DMUL R2, |R2|, 1.80143985094819840000e+16 ;  /* 0x4350000002028828 */ /* 0x000fd40000000200 */
[----:B------:R-:W-:Y:S02]  /*6f80*/  @!P0 IMAD.MOV.U32 R6, RZ, RZ, R3 ;  /* 0x000000ffff068224 */ /* 0x000fe400078e0003 */
[----:B------:R-:W-:-:S03]  /*6f90*/  @!P0 IMAD.MOV.U32 R4, RZ, RZ, R2 ;  /* 0x000000ffff048224 */ /* 0x000fc600078e0002 */
[----:B------:R-:W-:-:S04]  /*6fa0*/  LOP3.LUT R6, R6, 0x800fffff, RZ, 0xc0, !PT ;  /* 0x800fffff06067812 */ /* 0x000fc800078ec0ff */
[----:B------:R-:W-:Y:S02]  /*6fb0*/  LOP3.LUT R7, R6, 0x3ff00000, RZ, 0xfc, !PT ;  /* 0x3ff0000006077812 */ /* 0x000fe400078efcff */
[----:B------:R-:W-:Y:S02]  /*6fc0*/  MOV R6, R4 ;  /* 0x0000000400067202 */ /* 0x000fe40000000f00 */
[----:B------:R-:W-:Y:S02]  /*6fd0*/  ISETP.GE.U32.AND P1, PT, R7, 0x3ff6a09f, PT ;  /* 0x3ff6a09f0700780c */ /* 0x000fe40003f26070 */
[----:B------:R-:W-:Y:S02]  /*6fe0*/  SHF.R.U32.HI R4, RZ, 0x14, R5 ;  /* 0x00000014ff047819 */ /* 0x000fe40000011605 */
[----:B------:R-:W-:Y:S01]  /*6ff0*/  @!P0 LEA.HI R4, R3, 0xffffffca, RZ, 0xc ;  /* 0xffffffca03048811 */ /* 0x000fe200078f60ff */
[----:B------:R-:W-:-:S04]  /*7000*/  IMAD.MOV.U32 R3, RZ, RZ, 0x43300000 ;  /* 0x43300000ff037424 */ /* 0x000fc800078e00ff */
[----:B------:R-:W-:-:S04]  /*7010*/  VIADD R2, R4, 0xfffffc01 ;  /* 0xfffffc0104027836 */ /* 0x000fc80000000000 */
[----:B------:R-:W-:Y:S01]  /*7020*/  @P1 VIADD R9, R7, 0xfff00000 ;  /* 0xfff0000007091836 */ /* 0x000fe20000000000 */
[----:B------:R-:W-:-:S03]  /*7030*/  @P1 IADD3 R2, PT, PT, R4, -0x3fe, RZ ;  /* 0xfffffc0204021810 */ /* 0x000fc60007ffe0ff */
[----:B------:R-:W-:Y:S01]  /*7040*/  @P1 IMAD.MOV.U32 R7, RZ, RZ, R9 ;  /* 0x000000ffff071224 */ /* 0x000fe200078e0009 */
[----:B------:R-:W-:-:S05]  /*7050*/  LOP3.LUT R2, R2, 0x80000000, RZ, 0x3c, !PT ;  /* 0x8000000002027812 */ /* 0x000fca00078e3cff */
[----:B------:R-:W-:-:S06]  /*7060*/  DADD R8, R6, 1 ;  /* 0x3ff0000006087429 */ /* 0x000fcc0000000000 */
[----:B------:R-:W0:Y:S02]  /*7070*/  MUFU.RCP64H R13, R9 ;  /* 0x00000009000d7308 */ /* 0x000e240000001800 */
[----:B0-----:R-:W-:-:S08]  /*7080*/  DFMA R10, -R8, R12, 1 ;  /* 0x3ff00000080a742b */ /* 0x001fd0000000010c */
[----:B------:R-:W-:Y:S02]  /*7090*/  DFMA R14, R10, R10, R10 ;  /* 0x0000000a0a0e722b */ /* 0x000fe4000000000a */
[----:B------:R-:W-:-:S06]  /*70a0*/  DADD R10, R6, -1 ;  /* 0xbff00000060a7429 */ /* 0x000fcc0000000000 */
[----:B------:R-:W-:-:S08]  /*70b0*/  DFMA R12, R12, R14, R12 ;  /* 0x0000000e0c0c722b */ /* 0x000fd0000000000c */
[----:B------:R-:W-:-:S08]  /*70c0*/  DMUL R6, R10, R12 ;  /* 0x0000000c0a067228 */ /* 0x000fd00000000000 */
[----:B------:R-:W-:-:S08]  /*70d0*/  DFMA R6, R10, R12, R6 ;  /* 0x0000000c0a06722b */ /* 0x000fd00000000006 */
[-C--:B------:R-:W-:Y:S02]  /*70e0*/  DMUL R14, R6, R6.reuse ;  /* 0x00000006060e7228 */ /* 0x080fe40000000000 */
[----:B------:R-:W-:Y:S02]  /*70f0*/  DADD R18, R10, -R6 ;  /* 0x000000000a127229 */ /* 0x000fe40000000806 */
[----:B------:R-:W-:-:S04]  /*7100*/  DMUL R22, R6, R6 ;  /* 0x0000000606167228 */ /* 0x000fc80000000000 */
[----:B------:R-:W-:Y:S01]  /*7110*/  DFMA R8, R14, UR4, R16 ;  /* 0x000000040e087c2b */ /* 0x000fe20008000010 */
[----:B------:R-:W-:Y:S01]  /*7120*/  UMOV UR4, 0x75488a3f ;  /* 0x75488a3f00047882 */ /* 0x000fe20000000000 */
[----:B------:R-:W-:Y:S01]  /*7130*/  UMOV UR5, 0x3ef3b20a ;  /* 0x3ef3b20a00057882 */ /* 0x000fe20000000000 */
[----:B------:R-:W-:-:S05]  /*7140*/  DADD R18, R18, R18 ;  /* 0x0000000012127229 */ /* 0x000fca0000000012 */
[----:B------:R-:W-:Y:S01]  /*7150*/  DFMA R8, R14, R8, UR4 ;  /* 0x000000040e087e2b */ /* 0x000fe20008000008 */
[----:B------:R-:W-:Y:S01]  /*7160*/  UMOV UR4, 0xe4faecd5 ;  /* 0xe4faecd500047882 */ /* 0x000fe20000000000 */
[----:B------:R-:W-:Y:S01]  /*7170*/  UMOV UR5, 0x3f1745cd ;  /* 0x3f1745cd00057882 */ /* 0x000fe20000000000 */
[----:B------:R-:W-:Y:S02]  /*7180*/  DFMA R18, R10, -R6, R18 ;  /* 0x800000060a12722b */ /* 0x000fe40000000012 */
[----:B------:R-:W-:-:S03]  /*7190*/  DMUL R10, R6, R22 ;  /* 0x00000016060a7228 */ /* 0x000fc60000000000 */
[----:B------:R-:W-:Y:S01]  /*71a0*/  DFMA R8, R14, R8, UR4 ;  /* 0x000000040e087e2b */ /* 0x000fe20008000008 */
[----:B------:R-:W-:Y:S01]  /*71b0*/  UMOV UR4, 0x258a578b ;  /* 0x258a578b00047882 */ /* 0x000fe20000000000 */
[----:B------:R-:W-:Y:S01]  /*71c0*/  UMOV UR5, 0x3f3c71c7 ;  /* 0x3f3c71c700057882 */ /* 0x000fe20000000000 */
[----:B------:R-:W-:Y:S02]  /*71d0*/  DMUL R12, R12, R18 ;  /* 0x000000120c0c7228 */ /* 0x000fe40000000000 */
[----:B------:R-:W-:-:S03]  /*71e0*/  DFMA R24, R6, R22, -R10 ;  /* 0x000000160618722b */ /* 0x000fc6000000080a */
[----:B------:R-:W-:Y:S01]  /*71f0*/  DFMA R8, R14, R8, UR4 ;  /* 0x000000040e087e2b */ /* 0x000fe20008000008 */
[----:B------:R-:W-:Y:S01]  /*7200*/  UMOV UR4, 0x9242b910 ;  /* 0x9242b91000047882 */ /* 0x000fe20000000000 */
[----:B------:R-:W-:-:S03]  /*7210*/  UMOV UR5, 0x3f624924 ;  /* 0x3f62492400057882 */ /* 0x000fc60000000000 */
[----:B------:R-:W-:Y:S01]  /*7220*/  IADD3 R19, PT, PT, R13, 0x100000, RZ ;  /* 0x001000000d137810 */ /* 0x000fe20007ffe0ff */
[----:B------:R-:W-:Y:S01]  /*7230*/  IMAD.MOV.U32 R18, RZ, RZ, R12 ;  /* 0x000000ffff127224 */ /* 0x000fe200078e000c */
[----:B------:R-:W-:Y:S02]  /*7240*/  DFMA R24, R12, R22, R24 ;  /* 0x000000160c18722b */ /* 0x000fe40000000018 */
[----:B------:R-:W-:Y:S01]  /*7250*/  DFMA R8, R14, R8, UR4 ;  /* 0x000000040e087e2b */ /* 0x000fe20008000008 */
[----:B------:R-:W-:Y:S01]  /*7260*/  UMOV UR4, 0x99999dfb ;  /* 0x99999dfb00047882 */ /* 0x000fe20000000000 */
[----:B------:R-:W-:-:S06]  /*7270*/  UMOV UR5, 0x3f899999 ;  /* 0x3f89999900057882 */ /* 0x000fcc0000000000 */
[----:B------:R-:W-:Y:S01]  /*7280*/  DFMA R16, R14, R8, UR4 ;  /* 0x000000040e107e2b */ /* 0x000fe20008000008 */
[----:B------:R-:W-:Y:S01]  /*7290*/  UMOV UR4, 0x55555555 ;  /* 0x5555555500047882 */ /* 0x000fe20000000000 */
[----:B------:R-:W-:-:S06]  /*72a0*/  UMOV UR5, 0x3fb55555 ;  /* 0x3fb5555500057882 */ /* 0x000fcc0000000000 */
[----:B------:R-:W-:-:S08]  /*72b0*/  DFMA R8, R14, R16, UR4 ;  /* 0x000000040e087e2b */ /* 0x000fd00008000010 */
[----:B------:R-:W-:Y:S01]  /*72c0*/  DADD R20, -R8, UR4 ;  /* 0x0000000408147e29 */ /* 0x000fe20008000100 */
[----:B------:R-:W-:Y:S01]  /*72d0*/  UMOV UR4, 0xb9e7b0 ;  /* 0x00b9e7b000047882 */ /* 0x000fe20000000000 */
[----:B------:R-:W-:-:S06]  /*72e0*/  UMOV UR5, 0x3c46a4cb ;  /* 0x3c46a4cb00057882 */ /* 0x000fcc0000000000 */
[----:B------:R-:W-:Y:S02]  /*72f0*/  DFMA R20, R14, R16, R20 ;  /* 0x000000100e14722b */ /* 0x000fe40000000014 */
[----:B------:R-:W-:-:S06]  /*7300*/  DFMA R16, R6, R6, -R22 ;  /* 0x000000060610722b */ /* 0x000fcc0000000816 */
[----:B------:R-:W-:Y:S01]  /*7310*/  DADD R20, R20, -UR4 ;  /* 0x8000000414147e29 */ /* 0x000fe20008000000 */
[----:B------:R-:W-:Y:S01]  /*7320*/  UMOV UR4, 0x80000000 ;  /* 0x8000000000047882 */ /* 0x000fe20000000000 */
[----:B------:R-:W-:Y:S01]  /*7330*/  DFMA R16, R6, R18, R16 ;  /* 0x000000120610722b */ /* 0x000fe20000000010 */
[----:B------:R-:W-:Y:S02]  /*7340*/  UMOV UR5, 0x43300000 ;  /* 0x4330000000057882 */ /* 0x000fe40000000000 */
[----:B------:R-:W-:Y:S01]  /*7350*/  DADD R4, R2, -UR4 ;  /* 0x8000000402047e29 */ /* 0x000fe20008000000 */
[----:B------:R-:W-:Y:S01]  /*7360*/  UMOV UR4, 0xfefa39ef ;  /* 0xfefa39ef00047882 */ /* 0x000fe20000000000 */
[----:B------:R-:W-:Y:S01]  /*7370*/  UMOV UR5, 0x3fe62e42 ;  /* 0x3fe62e4200057882 */ /* 0x000fe20000000000 */
[----:B------:R-:W-:Y:S02]  /*7380*/  DADD R14, R8, R20 ;  /* 0x00000000080e7229 */ /* 0x000fe40000000014 */
[----:B------:R-:W-:-:S06]  /*7390*/  DFMA R16, R6, R16, R24 ;  /* 0x000000100610722b */ /* 0x000fcc0000000018 */
[----:B------:R-:W-:Y:S02]  /*73a0*/  DMUL R18, R14, R10 ;  /* 0x0000000a0e127228 */ /* 0x000fe40000000000 */
[----:B------:R-:W-:-:S06]  /*73b0*/  DADD R8, R8, -R14 ;  /* 0x0000000008087229 */ /* 0x000fcc000000080e */
[----:B------:R-:W-:Y:S02]  /*73c0*/  DFMA R22, R14, R10, -R18 ;  /* 0x0000000a0e16722b */ /* 0x000fe40000000812 */
[----:B------:R-:W-:-:S06]  /*73d0*/  DADD R8, R20, R8 ;  /* 0x0000000014087229 */ /* 0x000fcc0000000008 */
[----:B------:R-:W-:-:S08]  /*73e0*/  DFMA R16, R14, R16, R22 ;  /* 0x000000100e10722b */ /* 0x000fd00000000016 */
[----:B------:R-:W-:-:S08]  /*73f0*/  DFMA R8, R8, R10, R16 ;  /* 0x0000000a0808722b */ /* 0x000fd00000000010 */
[----:B------:R-:W-:-:S08]  /*7400*/  DADD R10, R18, R8 ;  /* 0x00000000120a7229 */ /* 0x000fd00000000008 */
[--C-:B------:R-:W-:Y:S02]  /*7410*/  DADD R14, R6, R10.reuse ;  /* 0x00000000060e7229 */ /* 0x100fe4000000000a */
[----:B------:R-:W-:-:S06]  /*7420*/  DADD R18, R18, -R10 ;  /* 0x0000000012127229 */ /* 0x000fcc000000080a */
[----:B------:R-:W-:Y:S02]  /*7430*/  DADD R6, R6, -R14 ;  /* 0x0000000006067229 */ /* 0x000fe4000000080e */
[----:B------:R-:W-:-:S06]  /*7440*/  DADD R18, R8, R18 ;  /* 0x0000000008127229 */ /* 0x000fcc0000000012 */
[----:B------:R-:W-:-:S08]  /*7450*/  DADD R6, R10, R6 ;  /* 0x000000000a067229 */ /* 0x000fd00000000006 */
[----:B------:R-:W-:-:S08]  /*7460*/  DADD R6, R18, R6 ;  /* 0x0000000012067229 */ /* 0x000fd00000000006 */
[----:B------:R-:W-:-:S08]  /*7470*/  DADD R6, R12, R6 ;  /* 0x000000000c067229 */ /* 0x000fd00000000006 */
[----:B------:R-:W-:-:S08]  /*7480*/  DADD R2, R14, R6 ;  /* 0x000000000e027229 */ /* 0x000fd00000000006 */
[--C-:B------:R-:W-:Y:S02]  /*7490*/  DFMA R8, R4, UR4, R2.reuse ;  /* 0x0000000404087c2b */ /* 0x100fe40008000002 */
[----:B------:R-:W-:-:S06]  /*74a0*/  DADD R14, R14, -R2 ;  /* 0x000000000e0e7229 */ /* 0x000fcc0000000802 */
[----:B------:R-:W-:Y:S02]  /*74b0*/  DFMA R10, R4, -UR4, R8 ;  /* 0x80000004040a7c2b */ /* 0x000fe40008000008 */
[----:B------:R-:W-:Y:S01]  /*74c0*/  DADD R14, R6, R14 ;  /* 0x00000000060e7229 */ /* 0x000fe2000000000e */
[----:B------:R-:W-:Y:S01]  /*74d0*/  IMAD.MOV.U32 R6, RZ, RZ, 0x652b82fe ;  /* 0x652b82feff067424 */ /* 0x000fe200078e00ff */
[----:B------:R-:W-:-:S04]  /*74e0*/  MOV R7, 0x3ff71547 ;  /* 0x3ff7154700077802 */ /* 0x000fc80000000f00 */
[----:B------:R-:W-:-:S08]  /*74f0*/  DADD R10, -R2, R10 ;  /* 0x00000000020a7229 */ /* 0x000fd0000000010a */
[----:B------:R-:W-:-:S08]  /*7500*/  DADD R10, R14, -R10 ;  /* 0x000000000e0a7229 */ /* 0x000fd0000000080a */
[----:B------:R-:W-:-:S08]  /*7510*/  DFMA R10, R4, UR8, R10 ;  /* 0x00000008040a7c2b */ /* 0x000fd0000800000a */
[----:B------:R-:W-:-:S08]  /*7520*/  DADD R4, R8, R10 ;  /* 0x0000000008047229 */ /* 0x000fd0000000000a */
[----:B------:R-:W-:Y:S02]  /*7530*/  DADD R8, R8, -R4 ;  /* 0x0000000008087229 */ /* 0x000fe40000000804 */
[----:B------:R-:W-:-:S06]  /*7540*/  DMUL R2, R4, 2 ;  /* 0x4000000004027828 */ /* 0x000fcc0000000000 */
[----:B------:R-:W-:Y:S02]  /*7550*/  DADD R8, R10, R8 ;  /* 0x000000000a087229 */ /* 0x000fe40000000008 */
[----:B------:R-:W-:-:S08]  /*7560*/  DFMA R4, R4, 2, -R2 ;  /* 0x400000000404782b */ /* 0x000fd00000000802 */
[----:B------:R-:W-:-:S08]  /*7570*/  DFMA R8, R8, 2, R4 ;  /* 0x400000000808782b */ /* 0x000fd00000000004 */
[----:B------:R-:W-:-:S08]  /*7580*/  DADD R4, R2, R8 ;  /* 0x0000000002047229 */ /* 0x000fd00000000008 */
[----:B------:R-:W-:Y:S02]  /*7590*/  DFMA R6, R4, R6, 6.75539944105574400000e+15 ;  /* 0x433800000406742b */ /* 0x000fe40000000006 */
[----:B------:R-:W-:Y:S01]  /*75a0*/  FSETP.GEU.AND P0, PT, |R5|, 4.1917929649353027344, PT ;  /* 0x4086232b0500780b */ /* 0x000fe20003f0e200 */
[----:B------:R-:W-:-:S05]  /*75b0*/  DADD R2, R2, -R4 ;  /* 0x0000000002027229 */ /* 0x000fca0000000804 */
[----:B------:R-:W-:-:S03]  /*75c0*/  DADD R10, R6, -6.75539944105574400000e+15 ;  /* 0xc3380000060a7429 */ /* 0x000fc60000000000 */
[----:B------:R-:W-:-:S05]  /*75d0*/  DADD R8, R8, R2 ;  /* 0x0000000008087229 */ /* 0x000fca0000000002 */
[----:B------:R-:W-:Y:S01]  /*75e0*/  DFMA R12, R10, -UR4, R4 ;  /* 0x800000040a0c7c2b */ /* 0x000fe20008000004 */
[----:B------:R-:W-:Y:S01]  /*75f0*/  UMOV UR4, 0x3b39803f ;  /* 0x3b39803f00047882 */ /* 0x000fe20000000000 */
[----:B------:R-:W-:-:S06]  /*7600*/  UMOV UR5, 0x3c7abc9e ;  /* 0x3c7abc9e00057882 */ /* 0x000fcc0000000000 */
[----:B------:R-:W-:Y:S01]  /*7610*/  DFMA R12, R10, -UR4, R12 ;  /* 0x800000040a0c7c2b */ /* 0x000fe2000800000c */
[----:B------:R-:W-:Y:S01]  /*7620*/  UMOV UR4, 0x69ce2bdf ;  /* 0x69ce2bdf00047882 */ /* 0x000fe20000000000 */
[----:B------:R-:W-:Y:S01]  /*7630*/  IMAD.MOV.U32 R10, RZ, RZ, -0x35dec16 ;  /* 0xfca213eaff0a7424 */ /* 0x000fe200078e00ff */
[----:B------:R-:W-:Y:S01]  /*7640*/  UMOV UR5, 0x3e5ade15 ;  /* 0x3e5ade1500057882 */ /* 0x000fe20000000000 */
[----:B------:R-:W-:-:S06]  /*7650*/  IMAD.MOV.U32 R11, RZ, RZ, 0x3e928af3 ;  /* 0x3e928af3ff0b7424 */ /* 0x000fcc00078e00ff */
[----:B------:R-:W-:Y:S01]  /*7660*/  DFMA R10, R12, UR4, R10 ;  /* 0x000000040c0a7c2b */ /* 0x000fe2000800000a */
[----:B------:R-:W-:Y:S01]  /*7670*/  UMOV UR4, 0x62401315 ;  /* 0x6240131500047882 */ /* 0x000fe20000000000 */
[----:B------:R-:W-:-:S06]  /*7680*/  UMOV UR5, 0x3ec71dee ;  /* 0x3ec71dee00057882 */ /* 0x000fcc0000000000 */
[----:B------:R-:W-:Y:S01]  /*7690*/  DFMA R10, R12, R10, UR4 ;  /* 0x000000040c0a7e2b */ /* 0x000fe2000800000a */
        /* <DEDUP_REMOVED lines=20> */
[----:B------:R-:W-:-:S08]  /*77e0*/  DFMA R10, R12, R10, UR4 ;  /* 0x000000040c0a7e2b */ /* 0x000fd0000800000a */
[----:B------:R-:W-:-:S08]  /*77f0*/  DFMA R10, R12, R10, 1 ;  /* 0x3ff000000c0a742b */ /* 0x000fd0000000000a */
[----:B------:R-:W-:-:S10]  /*7800*/  DFMA R10, R12, R10, 1 ;  /* 0x3ff000000c0a742b */ /* 0x000fd4000000000a */
[----:B------:R-:W-:Y:S01]  /*7810*/  LEA R3, R6, R11, 0x14 ;  /* 0x0000000b06037211 */ /* 0x000fe200078ea0ff */
[----:B------:R-:W-:Y:S01]  /*7820*/  IMAD.MOV.U32 R2, RZ, RZ, R10 ;  /* 0x000000ffff027224 */ /* 0x000fe200078e000a */
[----:B------:R-:W-:Y:S06]  /*7830*/  @!P0 BRA `(.L_x_83) ;  /* 0x0000000000388947 */ /* 0x000fec0003800000 */
[----:B------:R-:W-:Y:S01]  /*7840*/  FSETP.GEU.AND P1, PT, |R5|, 4.2275390625, PT ;  /* 0x408748000500780b */ /* 0x000fe20003f2e200 */
[C---:B------:R-:W-:Y:S02]  /*7850*/  DADD R2, R4.reuse, +INF ;  /* 0x7ff0000004027429 */ /* 0x040fe40000000000 */
[----:B------:R-:W-:-:S08]  /*7860*/  DSETP.GEU.AND P0, PT, R4, RZ, PT ;  /* 0x000000ff0400722a */ /* 0x000fd00003f0e000 */
[----:B------:R-:W-:Y:S02]  /*7870*/  FSEL R2, R2, RZ, P0 ;  /* 0x000000ff02027208 */ /* 0x000fe40000000000 */
[----:B------:R-:W-:Y:S01]  /*7880*/  FSEL R3, R3, RZ, P0 ;  /* 0x000000ff03037208 */ /* 0x000fe20000000000 */
[----:B------:R-:W-:Y:S06]  /*7890*/  @P1 BRA `(.L_x_83) ;  /* 0x0000000000201947 */ /* 0x000fec0003800000 */
[----:B------:R-:W-:-:S04]  /*78a0*/  LEA.HI R2, R6, R6, RZ, 0x1 ;  /* 0x0000000606027211 */ /* 0x000fc800078f08ff */
[----:B------:R-:W-:Y:S01]  /*78b0*/  SHF.R.S32.HI R3, RZ, 0x1, R2 ;  /* 0x00000001ff037819 */ /* 0x000fe20000011402 */
[----:B------:R-:W-:-:S04]  /*78c0*/  IMAD.MOV.U32 R2, RZ, RZ, R10 ;  /* 0x000000ffff027224 */ /* 0x000fc800078e000a */
[----:B------:R-:W-:Y:S01]  /*78d0*/  IMAD.IADD R4, R6, 0x1, -R3 ;  /* 0x0000000106047824 */ /* 0x000fe200078e0a03 */
[----:B------:R-:W-:-:S04]  /*78e0*/  LEA R3, R3, R11, 0x14 ;  /* 0x0000000b03037211 */ /* 0x000fc800078ea0ff */
[----:B------:R-:W-:Y:S01]  /*78f0*/  LEA R5, R4, 0x3ff00000, 0x14 ;  /* 0x3ff0000004057811 */ /* 0x000fe200078ea0ff */
[----:B------:R-:W-:-:S06]  /*7900*/  IMAD.MOV.U32 R4, RZ, RZ, RZ ;  /* 0x000000ffff047224 */ /* 0x000fcc00078e00ff */
[----:B------:R-:W-:-:S11]  /*7910*/  DMUL R2, R2, R4 ;  /* 0x0000000402027228 */ /* 0x000fd60000000000 */
.L_x_83:
[----:B------:R-:W-:Y:S02]  /*7920*/  DFMA R4, R8, R2, R2 ;  /* 0x000000020804722b */ /* 0x000fe40000000002 */
[----:B------:R-:W-:-:S08]  /*7930*/  DSETP.NEU.AND P0, PT, |R2|, +INF , PT ;  /* 0x7ff000000200742a */ /* 0x000fd00003f0d200 */
[----:B------:R-:W-:Y:S02]  /*7940*/  FSEL R12, R2, R4, !P0 ;  /* 0x00000004020c7208 */ /* 0x000fe40004000000 */
[----:B------:R-:W-:Y:S01]  /*7950*/  FSEL R13, R3, R5, !P0 ;  /* 0x00000005030d7208 */ /* 0x000fe20004000000 */
[----:B------:R-:W-:Y:S01]  /*7960*/  IMAD.MOV.U32 R3, RZ, RZ, 0x0 ;  /* 0x00000000ff037424 */ /* 0x000fe200078e00ff */
[----:B------:R-:W-:-:S04]  /*7970*/  MOV R2, R0 ;  /* 0x0000000000027202 */ /* 0x000fc80000000f00 */
[----:B------:R-:W-:Y:S05]  /*7980*/  RET.REL.NODEC R2 `(_Z6neyavndddPdS_S_) ;  /* 0xffffff84029c7950 */ /* 0x000fea0003c3ffff */
.L_x_84:
        /* <DEDUP_REMOVED lines=15> */
.L_x_143:


//--------------------- .text._Z4yavnddPd         --------------------------
	.section	.text._Z4yavnddPd,"ax",@progbits
	.align	128
        .global         _Z4yavnddPd
        .type           _Z4yavnddPd,@function
        .size           _Z4yavnddPd,(.L_x_145 - _Z4yavnddPd)
        .other          _Z4yavnddPd,@"STO_CUDA_ENTRY STV_DEFAULT"
_Z4yavnddPd:
.text._Z4yavnddPd:
[----:B------:R-:W-:Y:S08]  /*0000*/  LDC R1, c[0x0][0x37c] ;  /* 0x0000df00ff017b82 */ /* 0x000ff00000000800 */
[----:B------:R-:W0:Y:S01]  /*0010*/  LDC.64 R4, c[0x3][0x20] ;  /* 0x00c00800ff047b82 */ /* 0x000e220000000a00 */
[----:B------:R-:W1:Y:S07]  /*0020*/  LDCU.64 UR4, c[0x3][0x18] ;  /* 0x00c00300ff0477ac */ /* 0x000e6e0008000a00 */
[----:B------:R-:W0:Y:S08]  /*0030*/  LDC.64 R2, c[0x3][0x28] ;  /* 0x00c00a00ff027b82 */ /* 0x000e300000000a00 */
[----:B------:R-:W2:Y:S01]  /*0040*/  LDC R0, c[0x3][0x1c] ;  /* 0x00c00700ff007b82 */ /* 0x000ea20000000800 */
[----:B0-----:R-:W-:Y:S01]  /*0050*/  DMUL R4, R4, R2 ;  /* 0x0000000204047228 */ /* 0x001fe20000000000 */
[----:B------:R-:W-:-:S05]  /*0060*/  IMAD.MOV.U32 R2, RZ, RZ, 0x1 ;  /* 0x00000001ff027424 */ /* 0x000fca00078e00ff */
[----:B------:R-:W0:Y:S01]  /*0070*/  MUFU.RCP64H R3, R5 ;  /* 0x0000000500037308 */ /* 0x000e220000001800 */
[----:B--2---:R-:W-:Y:S01]  /*0080*/  FSETP.GEU.AND P1, PT, |R0|, 6.5827683646048100446e-37, PT ;  /* 0x036000000000780b */ /* 0x004fe20003f2e200 */
        /* <DEDUP_REMOVED lines=13> */
[----:B------:R-:W-:-:S06]  /*0160*/  MOV R0, 0x190 ;  /* 0x0000019000007802 */ /* 0x000fcc0000000f00 */
[----:B------:R-:W1:Y:S02]  /*0170*/  LDC R9, c[0x3][0x1c] ;  /* 0x00c00700ff097b82 */ /* 0x000e640000000800 */
[----:B01----:R-:W-:Y:S05]  /*0180*/  CALL.REL.NOINC `($__internal_1_$__cuda_sm20_div_rn_f64_full) ;  /* 0x00000014003c7944 */ /* 0x003fea0003c00000 */
[----:B------:R-:W-:Y:S02]  /*0190*/  IMAD.MOV.U32 R2, RZ, RZ, R16 ;  /* 0x000000ffff027224 */ /* 0x000fe400078e0010 */
[----:B------:R-:W-:-:S07]  /*01a0*/  IMAD.MOV.U32 R3, RZ, RZ, R17 ;  /* 0x000000ffff037224 */ /* 0x000fce00078e0011 */
.L_x_85:
[----:B------:R-:W-:-:S07]  /*01b0*/  MOV R0, 0x1d0 ;  /* 0x000001d000007802 */ /* 0x000fce0000000f00 */
[----:B------:R-:W-:Y:S05]  /*01c0*/  CALL.REL.NOINC `($_Z4yavnddPd$__internal_accurate_pow) ;  /* 0x00000018009c7944 */ /* 0x000fea0003c00000 */
[----:B------:R-:W0:Y:S01]  /*01d0*/  S2R R0, SR_TID.X ;  /* 0x0000000000007919 */ /* 0x000e220000002100 */
[----:B------:R-:W1:Y:S01]  /*01e0*/  LDC.64 R12, c[0x0][0x388] ;  /* 0x0000e200ff0c7b82 */ /* 0x000e620000000a00 */
[----:B------:R-:W2:Y:S07]  /*01f0*/  LDCU.64 UR4, c[0x0][0x380] ;  /* 0x00007000ff0477ac */ /* 0x000eae0008000a00 */
[----:B------:R-:W3:Y:S08]  /*0200*/  LDC R19, c[0x3][0xc] ;  /* 0x00c00300ff137b82 */ /* 0x000ef00000000800 */
[----:B------:R-:W4:Y:S01]  /*0210*/  LDC.64 R6, c[0x0][0x390] ;  /* 0x0000e400ff067b82 */ /* 0x000f220000000a00 */
[----:B-1----:R-:W-:-:S07]  /*0220*/  DADD R4, R12, 2 ;  /* 0x400000000c047429 */ /* 0x002fce0000000000 */
[----:B------:R-:W1:Y:S01]  /*0230*/  LDC.64 R8, c[0x0][0x390] ;  /* 0x0000e400ff087b82 */ /* 0x000e620000000a00 */
[----:B------:R-:W-:Y:S01]  /*0240*/  DSETP.NEU.AND P0, PT, R12, RZ, PT ;  /* 0x000000ff0c00722a */ /* 0x000fe20003f0d000 */
[----:B0-----:R-:W2:Y:S01]  /*0250*/  I2F.F64.U32 R10, R0 ;  /* 0x00000000000a7312 */ /* 0x001ea20000201800 */
[----:B------:R-:W-:Y:S01]  /*0260*/  LOP3.LUT R4, R5, 0x7ff00000, RZ, 0xc0, !PT ;  /* 0x7ff0000005047812 */ /* 0x000fe200078ec0ff */
[----:B------:R-:W-:-:S03]  /*0270*/  IMAD.MOV.U32 R5, RZ, RZ, R15 ;  /* 0x000000ffff057224 */ /* 0x000fc600078e000f */
[----:B------:R-:W-:Y:S01]  /*0280*/  ISETP.NE.AND P1, PT, R4, 0x7ff00000, PT ;  /* 0x7ff000000400780c */ /* 0x000fe20003f25270 */
[----:B------:R-:W-:-:S07]  /*0290*/  IMAD.MOV.U32 R4, RZ, RZ, R14 ;  /* 0x000000ffff047224 */ /* 0x000fce00078e000e */
[----:B------:R-:W-:Y:S01]  /*02a0*/  @!P0 CS2R R4, SRZ ;  /* 0x0000000000048805 */ /* 0x000fe2000001ff00 */
[----:B--2---:R-:W-:-:S10]  /*02b0*/  DADD R10, R10, UR4 ;  /* 0x000000040a0a7e29 */ /* 0x004fd40008000000 */
[----:B------:R0:W2:Y:S01]  /*02c0*/  F2I.F64.TRUNC R10, R10 ;  /* 0x0000000a000a7311 */ /* 0x0000a2000030d100 */
[----:B---34-:R-:W-:Y:S05]  /*02d0*/  @P1 BRA `(.L_x_86) ;  /* 0x0000000000181947 */ /* 0x018fea0003800000 */
[----:B------:R-:W-:-:S14]  /*02e0*/  DSETP.NAN.AND P0, PT, R12, R12, PT ;  /* 0x0000000c0c00722a */ /* 0x000fdc0003f08000 */
[----:B------:R-:W-:Y:S01]  /*02f0*/  @P0 DADD R4, R12, 2 ;  /* 0x400000000c040429 */ /* 0x000fe20000000000 */
[----:B------:R-:W-:Y:S10]  /*0300*/  @P0 BRA `(.L_x_86) ;  /* 0x00000000000c0947 */ /* 0x000ff40003800000 */
[----:B------:R-:W-:-:S14]  /*0310*/  DSETP.NEU.AND P0, PT, |R12|, +INF , PT ;  /* 0x7ff000000c00742a */ /* 0x000fdc0003f0d200 */
[----:B------:R-:W-:Y:S01]  /*0320*/  @!P0 MOV R4, 0x0 ;  /* 0x0000000000048802 */ /* 0x000fe20000000f00 */
[----:B------:R-:W-:-:S07]  /*0330*/  @!P0 IMAD.MOV.U32 R5, RZ, RZ, 0x7ff00000 ;  /* 0x7ff00000ff058424 */ /* 0x000fce00078e00ff */
.L_x_86:
[----:B------:R-:W3:Y:S01]  /*0340*/  LDCU.64 UR4, c[0x3][0x10] ;  /* 0x00c00200ff0477ac */ /* 0x000ee20008000a00 */
[----:B0-2---:R-:W3:Y:S01]  /*0350*/  I2F.F64 R10, R10 ;  /* 0x0000000a000a7312 */ /* 0x005ee20000201c00 */
[C---:B------:R-:W-:Y:S01]  /*0360*/  ISETP.GE.AND P0, PT, R19.reuse, 0x3, PT ;  /* 0x000000031300780c */ /* 0x040fe20003f06270 */
[----:B------:R-:W0:Y:S01]  /*0370*/  LDC.64 R14, c[0x3][0x38] ;  /* 0x00c00e00ff0e7b82 */ /* 0x000e220000000a00 */
[----:B------:R-:W0:Y:S01]  /*0380*/  LDCU.64 UR10, c[0x0][0x358] ;  /* 0x00006b00ff0a77ac */ /* 0x000e220008000a00 */
[----:B-1----:R-:W-:-:S06]  /*0390*/  IMAD.WIDE R8, R19, 0x8, R8 ;  /* 0x0000000813087825 */ /* 0x002fcc00078e0208 */
[----:B------:R-:W1:Y:S04]  /*03a0*/  LDC.64 R16, c[0x3][0x40] ;  /* 0x00c01000ff107b82 */ /* 0x000e680000000a00 */
[----:B---3--:R-:W-:Y:S01]  /*03b0*/  DSETP.GEU.OR P0, PT, R10, UR4, !P0 ;  /* 0x000000040a007e2a */ /* 0x008fe2000c70e400 */
[----:B0-----:R0:W-:Y:S04]  /*03c0*/  STG.E.64 desc[UR10][R6.64], R14 ;  /* 0x0000000e06007986 */ /* 0x0011e8000c101b0a */
[----:B-1----:R0:W-:Y:S09]  /*03d0*/  STG.E.64 desc[UR10][R8.64+-0x8], R16 ;  /* 0xfffff81008007986 */ /* 0x0021f2000c101b0a */
[----:B------:R-:W-:Y:S05]  /*03e0*/  @P0 EXIT ;  /* 0x000000000000094d */ /* 0x000fea0003800000 */
[----:B0-----:R-:W0:Y:S01]  /*03f0*/  MUFU.RCP64H R7, R3 ;  /* 0x0000000300077308 */ /* 0x001e220000001800 */
[----:B------:R-:W-:Y:S01]  /*0400*/  IMAD.MOV.U32 R6, RZ, RZ, 0x1 ;  /* 0x00000001ff067424 */ /* 0x000fe200078e00ff */
[----:B------:R-:W-:-:S05]  /*0410*/  DSETP.NEU.AND P0, PT, R12, 1, PT ;  /* 0x3ff000000c00742a */ /* 0x000fca0003f0d000 */
[----:B0-----:R-:W-:-:S08]  /*0420*/  DFMA R8, R6, -R2, 1 ;  /* 0x3ff000000608742b */ /* 0x001fd00000000802 */
[----:B------:R-:W-:-:S08]  /*0430*/  DFMA R8, R8, R8, R8 ;  /* 0x000000080808722b */ /* 0x000fd00000000008 */
[----:B------:R-:W-:Y:S01]  /*0440*/  DFMA R8, R6, R8, R6 ;  /* 0x000000080608722b */ /* 0x000fe20000000006 */
[----:B------:R-:W-:Y:S02]  /*0450*/  FSEL R6, R4, RZ, P0 ;  /* 0x000000ff04067208 */ /* 0x000fe40000000000 */
[----:B------:R-:W-:-:S05]  /*0460*/  FSEL R7, R5, 1.875, P0 ;  /* 0x3ff0000005077808 */ /* 0x000fca0000000000 */
[----:B------:R-:W-:Y:S02]  /*0470*/  DFMA R10, R8, -R2, 1 ;  /* 0x3ff00000080a742b */ /* 0x000fe40000000802 */
[----:B------:R-:W-:-:S06]  /*0480*/  DMUL R12, R6, 0.25 ;  /* 0x3fd00000060c7828 */ /* 0x000fcc0000000000 */
[----:B------:R-:W-:-:S04]  /*0490*/  DFMA R10, R8, R10, R8 ;  /* 0x0000000a080a722b */ /* 0x000fc80000000008 */
[----:B------:R-:W-:-:S04]  /*04a0*/  FSETP.GEU.AND P1, PT, |R13|, 6.5827683646048100446e-37, PT ;  /* 0x036000000d00780b */ /* 0x000fc80003f2e200 */
[----:B------:R-:W-:-:S08]  /*04b0*/  DMUL R4, R12, R10 ;  /* 0x0000000a0c047228 */ /* 0x000fd00000000000 */
[----:B------:R-:W-:-:S08]  /*04c0*/  DFMA R8, R4, -R2, R12 ;  /* 0x800000020408722b */ /* 0x000fd0000000000c */
[----:B------:R-:W-:-:S10]  /*04d0*/  DFMA R4, R10, R8, R4 ;  /* 0x000000080a04722b */ /* 0x000fd40000000004 */
[----:B------:R-:W-:-:S05]  /*04e0*/  FFMA R0, RZ, R3, R5 ;  /* 0x00000003ff007223 */ /* 0x000fca0000000005 */
[----:B------:R-:W-:-:S13]  /*04f0*/  FSETP.GT.AND P0, PT, |R0|, 1.469367938527859385e-39, PT ;  /* 0x001000000000780b */ /* 0x000fda0003f04200 */
[----:B------:R-:W-:Y:S05]  /*0500*/  @P0 BRA P1, `(.L_x_87) ;  /* 0x0000000000200947 */ /* 0x000fea0000800000 */
[----:B------:R-:W-:Y:S01]  /*0510*/  IMAD.MOV.U32 R9, RZ, RZ, R13 ;  /* 0x000000ffff097224 */ /* 0x000fe200078e000d */
[----:B------:R-:W-:Y:S01]  /*0520*/  MOV R0, 0x570 ;  /* 0x0000057000007802 */ /* 0x000fe20000000f00 */
[----:B------:R-:W-:Y:S02]  /*0530*/  IMAD.MOV.U32 R8, RZ, RZ, R12 ;  /* 0x000000ffff087224 */ /* 0x000fe400078e000c */
[----:B------:R-:W-:Y:S02]  /*0540*/  IMAD.MOV.U32 R4, RZ, RZ, R2 ;  /* 0x000000ffff047224 */ /* 0x000fe400078e0002 */
[----:B------:R-:W-:-:S07]  /*0550*/  IMAD.MOV.U32 R13, RZ, RZ, R3 ;  /* 0x000000ffff0d7224 */ /* 0x000fce00078e0003 */
[----:B------:R-:W-:Y:S05]  /*0560*/  CALL.REL.NOINC `($__internal_1_$__cuda_sm20_div_rn_f64_full) ;  /* 0x0000001000447944 */ /* 0x000fea0003c00000 */
[----:B------:R-:W-:Y:S01]  /*0570*/  MOV R4, R16 ;  /* 0x0000001000047202 */ /* 0x000fe20000000f00 */
[----:B------:R-:W-:-:S07]  /*0580*/  IMAD.MOV.U32 R5, RZ, RZ, R17 ;  /* 0x000000ffff057224 */ /* 0x000fce00078e0011 */
.L_x_87:
[----:B------:R-:W0:Y:S01]  /*0590*/  MUFU.RCP64H R9, R7 ;  /* 0x0000000700097308 */ /* 0x000e220000001800 */
[----:B------:R-:W-:Y:S01]  /*05a0*/  IMAD.MOV.U32 R8, RZ, RZ, 0x1 ;  /* 0x00000001ff087424 */ /* 0x000fe200078e00ff */
[----:B------:R-:W-:-:S10]  /*05b0*/  DMUL R12, R4, R2 ;  /* 0x00000002040c7228 */ /* 0x000fd40000000000 */
[----:B------:R-:W-:Y:S01]  /*05c0*/  FSETP.GEU.AND P1, PT, |R13|, 6.5827683646048100446e-37, PT ;  /* 0x036000000d00780b */ /* 0x000fe20003f2e200 */
        /* <DEDUP_REMOVED lines=19> */
.L_x_88:
[----:B------:R-:W0:Y:S01]  /*0700*/  LDCU UR5, c[0x3][0xc] ;  /* 0x00c00180ff0577ac */ /* 0x000e220008000800 */
[----:B------:R-:W-:Y:S01]  /*0710*/  IMAD.MOV.U32 R7, RZ, RZ, 0x1 ;  /* 0x00000001ff077424 */ /* 0x000fe200078e00ff */
[----:B0-----:R-:W-:Y:S02]  /*0720*/  UISETP.GE.U32.AND UP0, UPT, UR5, 0x6, UPT ;  /* 0x000000060500788c */ /* 0x001fe4000bf06070 */
[----:B------:R-:W-:-:S04]  /*0730*/  UIADD3 UR4, UPT, UPT, UR5, -0x2, URZ ;  /* 0xfffffffe05047890 */ /* 0x000fc8000fffe0ff */
[----:B------:R-:W-:-:S03]  /*0740*/  ULOP3.LUT UR6, UR4, 0x3, URZ, 0xc0, !UPT ;  /* 0x0000000304067892 */ /* 0x000fc6000f8ec0ff */
[----:B------:R-:W-:Y:S09]  /*0750*/  BRA.U !UP0, `(.L_x_89) ;  /* 0x0000000d08647547 */ /* 0x000ff2000b800000 */
[----:B------:R-:W0:Y:S01]  /*0760*/  LDC.64 R12, c[0x0][0x390] ;  /* 0x0000e400ff0c7b82 */ /* 0x000e220000000a00 */
[----:B------:R-:W1:Y:S01]  /*0770*/  LDCU.64 UR8, c[0x0][0x390] ;  /* 0x00007200ff0877ac */ /* 0x000e620008000a00 */
[----:B0-----:R-:W5:Y:S01]  /*0780*/  LDG.E.64 R12, desc[UR10][R12.64+0x8] ;  /* 0x0000080a0c0c7981 */ /* 0x001f62000c1e1b00 */
[----:B------:R-:W-:Y:S01]  /*0790*/  ULOP3.LUT UR5, UR4, 0xfffffffc, URZ, 0xc0, !UPT ;  /* 0xfffffffc04057892 */ /* 0x000fe2000f8ec0ff */
[----:B------:R-:W-:Y:S01]  /*07a0*/  IMAD.MOV.U32 R0, RZ, RZ, RZ ;  /* 0x000000ffff007224 */ /* 0x000fe200078e00ff */
[----:B-1----:R-:W-:Y:S02]  /*07b0*/  UIADD3 UR4, UP0, UPT, UR8, 0x18, URZ ;  /* 0x0000001808047890 */ /* 0x002fe4000ff1e0ff */
[----:B------:R-:W-:Y:S02]  /*07c0*/  UIADD3 UR7, UPT, UPT, -UR5, URZ, URZ ;  /* 0x000000ff05077290 */ /* 0x000fe4000fffe1ff */
[----:B------:R-:W-:Y:S02]  /*07d0*/  UIADD3.X UR5, UPT, UPT, URZ, UR9, URZ, UP0, !UPT ;  /* 0x00000009ff057290 */ /* 0x000fe400087fe4ff */
[----:B------:R-:W-:Y:S01]  /*07e0*/  UISETP.GE.AND UP0, UPT, UR7, URZ, UPT ;  /* 0x000000ff0700728c */ /* 0x000fe2000bf06270 */
[----:B------:R-:W-:-:S03]  /*07f0*/  IMAD.U32 R6, RZ, RZ, UR4 ;  /* 0x00000004ff067e24 */ /* 0x000fc6000f8e00ff */
[----:B------:R-:W-:-:S05]  /*0800*/  IMAD.U32 R7, RZ, RZ, UR5 ;  /* 0x00000005ff077e24 */ /* 0x000fca000f8e00ff */
[----:B------:R-:W-:Y:S05]  /*0810*/  BRA.U UP0, `(.L_x_90) ;  /* 0x0000000900ac7547 */ /* 0x000fea000b800000 */
[----:B------:R-:W-:Y:S02]  /*0820*/  UIADD3 UR4, UPT, UPT, -UR7, URZ, URZ ;  /* 0x000000ff07047290 */ /* 0x000fe4000fffe1ff */
[----:B------:R-:W-:Y:S02]  /*0830*/  UPLOP3.LUT UP0, UPT, UPT, UPT, UPT, 0x80, 0x8 ;  /* 0x000000000008789c */ /* 0x000fe40003f0f070 */
[----:B------:R-:W-:-:S09]  /*0840*/  UISETP.GT.AND UP1, UPT, UR4, 0xc, UPT ;  /* 0x0000000c0400788c */ /* 0x000fd2000bf24270 */
[----:B------:R-:W-:Y:S05]  /*0850*/  BRA.U !UP1, `(.L_x_91) ;  /* 0x0000000509a87547 */ /* 0x000fea000b800000 */
[----:B------:R-:W-:-:S11]  /*0860*/  UPLOP3.LUT UP0, UPT, UPT, UPT, UPT, 0x40, 0x4 ;  /* 0x000000000004789c */ /* 0x000fd60003f0e870 */
.L_x_92:
[----:B------:R-:W2:Y:S04]  /*0870*/  LDG.E.64 R4, desc[UR10][R6.64+-0x8] ;  /* 0xfffff80a06047981 */ /* 0x000ea8000c1e1b00 */
[----:B------:R-:W3:Y:S04]  /*0880*/  LDG.E.64 R18, desc[UR10][R6.64+-0x18] ;  /* 0xffffe80a06127981 */ /* 0x000ee8000c1e1b00 */
[----:B------:R-:W4:Y:S04]  /*0890*/  LDG.E.64 R26, desc[UR10][R6.64] ;  /* 0x0000000a061a7981 */ /* 0x000f28000c1e1b00 */
[----:B------:R-:W4:Y:S04]  /*08a0*/  LDG.E.64 R24, desc[UR10][R6.64+0x8] ;  /* 0x0000080a06187981 */ /* 0x000f28000c1e1b00 */
[----:B------:R-:W4:Y:S04]  /*08b0*/  LDG.E.64 R20, desc[UR10][R6.64+0x10] ;  /* 0x0000100a06147981 */ /* 0x000f28000c1e1b00 */
[----:B------:R-:W4:Y:S04]  /*08c0*/  LDG.E.64 R16, desc[UR10][R6.64+0x18] ;  /* 0x0000180a06107981 */ /* 0x000f28000c1e1b00 */
[----:B------:R-:W4:Y:S01]  /*08d0*/  LDG.E.64 R8, desc[UR10][R6.64+0x20] ;  /* 0x0000200a06087981 */ /* 0x000f22000c1e1b00 */
[----:B-----5:R-:W-:-:S03]  /*08e0*/  DADD R14, R12, R12 ;  /* 0x000000000c0e7229 */ /* 0x020fc6000000000c */
[----:B------:R-:W4:Y:S04]  /*08f0*/  LDG.E.64 R10, desc[UR10][R6.64+0x28] ;  /* 0x0000280a060a7981 */ /* 0x000f28000c1e1b00 */
[----:B------:R-:W4:Y:S01]  /*0900*/  LDG.E.64 R22, desc[UR10][R6.64+0x30] ;  /* 0x0000300a06167981 */ /* 0x000f22000c1e1b00 */
[----:B--2---:R-:W-:-:S08]  /*0910*/  DADD R14, R4, -R14 ;  /* 0x00000000040e7229 */ /* 0x004fd0000000080e */
[----:B---3--:R-:W-:Y:S01]  /*0920*/  DADD R14, R14, R18 ;  /* 0x000000000e0e7229 */ /* 0x008fe20000000012 */
[----:B------:R-:W2:Y:S07]  /*0930*/  LDG.E.64 R18, desc[UR10][R6.64+0x38] ;  /* 0x0000380a06127981 */ /* 0x000eae000c1e1b00 */
[----:B------:R-:W-:Y:S02]  /*0940*/  DFMA R14, R14, R2, R12 ;  /* 0x000000020e0e722b */ /* 0x000fe4000000000c */
[----:B------:R-:W-:-:S08]  /*0950*/  DADD R12, R4, R4 ;  /* 0x00000000040c7229 */ /* 0x000fd00000000004 */
[----:B----4-:R-:W-:-:S08]  /*0960*/  DADD R12, R26, -R12 ;  /* 0x000000001a0c7229 */ /* 0x010fd0000000080c */
[----:B------:R-:W-:-:S08]  /*0970*/  DADD R12, R14, R12 ;  /* 0x000000000e0c7229 */ /* 0x000fd0000000000c */
[----:B------:R-:W-:Y:S02]  /*0980*/  DFMA R4, R12, R2, R4 ;  /* 0x000000020c04722b */ /* 0x000fe40000000004 */
[----:B------:R-:W-:-:S08]  /*0990*/  DADD R12, R26, R26 ;  /* 0x000000001a0c7229 */ /* 0x000fd0000000001a */
[----:B------:R-:W-:-:S08]  /*09a0*/  DADD R12, R24, -R12 ;  /* 0x00000000180c7229 */ /* 0x000fd0000000080c */
        /* <DEDUP_REMOVED lines=14> */
[----:B------:R-:W3:Y:S04]  /*0a90*/  LDG.E.64 R12, desc[UR10][R6.64+0x40] ;  /* 0x0000400a060c7981 */ /* 0x000ee8000c1e1b00 */
[----:B------:R0:W-:Y:S04]  /*0aa0*/  STG.E.64 desc[UR10][R6.64+-0x10], R14 ;  /* 0xfffff00e06007986 */ /* 0x0001e8000c101b0a */
[----:B0-----:R-:W4:Y:S04]  /*0ab0*/  LDG.E.64 R14, desc[UR10][R6.64+0x48] ;  /* 0x0000480a060e7981 */ /* 0x001f28000c1e1b00 */
[----:B------:R0:W-:Y:S04]  /*0ac0*/  STG.E.64 desc[UR10][R6.64+-0x8], R4 ;  /* 0xfffff80406007986 */ /* 0x0001e8000c101b0a */
[----:B0-----:R-:W4:Y:S01]  /*0ad0*/  LDG.E.64 R4, desc[UR10][R6.64+0x50] ;  /* 0x0000500a06047981 */ /* 0x001f22000c1e1b00 */
        /* <DEDUP_REMOVED lines=8> */
[----:B------:R-:W-:Y:S01]  /*0b60*/  DADD R28, R22, R22 ;  /* 0x00000000161c7229 */ /* 0x000fe20000000016 */
[----:B------:R0:W-:Y:S04]  /*0b70*/  STG.E.64 desc[UR10][R6.64], R26 ;  /* 0x0000001a06007986 */ /* 0x0001e8000c101b0a */
[----:B0-----:R-:W4:Y:S04]  /*0b80*/  LDG.E.64 R26, desc[UR10][R6.64+0x58] ;  /* 0x0000580a061a7981 */ /* 0x001f28000c1e1b00 */
[----:B------:R0:W-:Y:S04]  /*0b90*/  STG.E.64 desc[UR10][R6.64+0x8], R24 ;  /* 0x0000081806007986 */ /* 0x0001e8000c101b0a */
[----:B0-----:R-:W4:Y:S01]  /*0ba0*/  LDG.E.64 R24, desc[UR10][R6.64+0x60] ;  /* 0x0000600a06187981 */ /* 0x001f22000c1e1b00 */
[----:B--2---:R-:W-:-:S08]  /*0bb0*/  DADD R28, R18, -R28 ;  /* 0x00000000121c7229 */ /* 0x004fd0000000081c */
[----:B------:R-:W-:-:S08]  /*0bc0*/  DADD R28, R28, R10 ;  /* 0x000000001c1c7229 */ /* 0x000fd0000000000a */
[----:B------:R-:W-:Y:S02]  /*0bd0*/  DFMA R22, R28, R2, R22 ;  /* 0x000000021c16722b */ /* 0x000fe40000000016 */
[----:B------:R-:W-:Y:S01]  /*0be0*/  DADD R28, R18, R18 ;  /* 0x00000000121c7229 */ /* 0x000fe20000000012 */
[----:B------:R0:W-:Y:S07]  /*0bf0*/  STG.E.64 desc[UR10][R6.64+0x10], R20 ;  /* 0x0000101406007986 */ /* 0x0001ee000c101b0a */
[----:B---3--:R-:W-:-:S08]  /*0c00*/  DADD R28, R12, -R28 ;  /* 0x000000000c1c7229 */ /* 0x008fd0000000081c */
[----:B------:R-:W-:-:S08]  /*0c10*/  DADD R28, R22, R28 ;  /* 0x00000000161c7229 */ /* 0x000fd0000000001c */
[----:B------:R-:W-:Y:S02]  /*0c20*/  DFMA R18, R28, R2, R18 ;  /* 0x000000021c12722b */ /* 0x000fe40000000012 */
[----:B------:R-:W-:-:S08]  /*0c30*/  DADD R28, R12, R12 ;  /* 0x000000000c1c7229 */ /* 0x000fd0000000000c */
[----:B----4-:R-:W-:-:S08]  /*0c40*/  DADD R28, R14, -R28 ;  /* 0x000000000e1c7229 */ /* 0x010fd0000000081c */
[----:B------:R-:W-:-:S08]  /*0c50*/  DADD R28, R18, R28 ;  /* 0x00000000121c7229 */ /* 0x000fd0000000001c */
[----:B0-----:R-:W-:Y:S02]  /*0c60*/  DFMA R20, R28, R2, R12 ;  /* 0x000000021c14722b */ /* 0x001fe4000000000c */
[----:B------:R-:W-:Y:S01]  /*0c70*/  DADD R12, R14, R14 ;  /* 0x000000000e0c7229 */ /* 0x000fe2000000000e */
[----:B------:R-:W2:Y:S07]  /*0c80*/  LDG.E.64 R28, desc[UR10][R6.64+0x68] ;  /* 0x0000680a061c7981 */ /* 0x000eae000c1e1b00 */
[----:B------:R-:W-:-:S08]  /*0c90*/  DADD R12, R4, -R12 ;  /* 0x00000000040c7229 */ /* 0x000fd0000000080c */
[----:B------:R-:W-:-:S08]  /*0ca0*/  DADD R12, R20, R12 ;  /* 0x00000000140c7229 */ /* 0x000fd0000000000c */
[----:B------:R-:W-:Y:S02]  /*0cb0*/  DFMA R14, R12, R2, R14 ;  /* 0x000000020c0e722b */ /* 0x000fe4000000000e */
[----:B------:R-:W3:Y:S04]  /*0cc0*/  LDG.E.64 R12, desc[UR10][R6.64+0x70] ;  /* 0x0000700a060c7981 */ /* 0x000ee8000c1e1b00 */
[----:B------:R0:W-:Y:S02]  /*0cd0*/  STG.E.64 desc[UR10][R6.64+0x18], R16 ;  /* 0x0000181006007986 */ /* 0x0001e4000c101b0a */
[----:B0-----:R-:W-:Y:S02]  /*0ce0*/  DADD R16, R4, R4 ;  /* 0x0000000004107229 */ /* 0x001fe40000000004 */
[----:B------:R0:W-:Y:S06]  /*0cf0*/  STG.E.64 desc[UR10][R6.64+0x20], R8 ;  /* 0x0000200806007986 */ /* 0x0001ec000c101b0a */
[----:B------:R-:W-:-:S02]  /*0d00*/  DADD R16, R26, -R16 ;  /* 0x000000001a107229 */ /* 0x000fc40000000810 */
[----:B0-----:R-:W-:-:S06]  /*0d10*/  DADD R8, R26, R26 ;  /* 0x000000001a087229 */ /* 0x001fcc000000001a */
[----:B------:R-:W-:-:S08]  /*0d20*/  DADD R16, R16, R14 ;  /* 0x0000000010107229 */ /* 0x000fd0000000000e */
[----:B------:R-:W-:Y:S02]  /*0d30*/  DFMA R4, R16, R2, R4 ;  /* 0x000000021004722b */ /* 0x000fe40000000004 */
[----:B------:R-:W-:-:S08]  /*0d40*/  DADD R8, R24, -R8 ;  /* 0x0000000018087229 */ /* 0x000fd00000000808 */
[----:B------:R-:W-:-:S08]  /*0d50*/  DADD R8, R4, R8 ;  /* 0x0000000004087229 */ /* 0x000fd00000000008 */
[----:B------:R-:W-:Y:S02]  /*0d60*/  DFMA R26, R8, R2, R26 ;  /* 0x00000002081a722b */ /* 0x000fe4000000001a */
[----:B------:R-:W-:Y:S01]  /*0d70*/  DADD R8, R24, R24 ;  /* 0x0000000018087229 */ /* 0x000fe20000000018 */
[----:B------:R-:W-:Y:S01]  /*0d80*/  UIADD3 UR7, UPT, UPT, UR7, 0x10, URZ ;  /* 0x0000001007077890 */ /* 0x000fe2000fffe0ff */
[----:B------:R0:W-:Y:S03]  /*0d90*/  STG.E.64 desc[UR10][R6.64+0x28], R10 ;  /* 0x0000280a06007986 */ /* 0x0001e6000c101b0a */
[----:B------:R-:W-:Y:S01]  /*0da0*/  UISETP.GE.AND UP1, UPT, UR7, -0xc, UPT ;  /* 0xfffffff40700788c */ /* 0x000fe2000bf26270 */
[----:B------:R-:W-:Y:S01]  /*0db0*/  STG.E.64 desc[UR10][R6.64+0x30], R22 ;  /* 0x0000301606007986 */ /* 0x000fe2000c101b0a */
[----:B------:R-:W-:Y:S02]  /*0dc0*/  IADD3 R0, PT, PT, R0, 0x10, RZ ;  /* 0x0000001000007810 */ /* 0x000fe40007ffe0ff */
[----:B0-----:R-:W-:Y:S01]  /*0dd0*/  IADD3 R10, P0, PT, R6, 0x80, RZ ;  /* 0x00000080060a7810 */ /* 0x001fe20007f1e0ff */
[----:B------:R-:W-:Y:S04]  /*0de0*/  STG.E.64 desc[UR10][R6.64+0x38], R18 ;  /* 0x0000381206007986 */ /* 0x000fe8000c101b0a */
[----:B------:R-:W-:Y:S01]  /*0df0*/  IMAD.X R11, RZ, RZ, R7, P0 ;  /* 0x000000ffff0b7224 */ /* 0x000fe200000e0607 */
[----:B------:R-:W-:Y:S04]  /*0e00*/  STG.E.64 desc[UR10][R6.64+0x40], R20 ;  /* 0x0000401406007986 */ /* 0x000fe8000c101b0a */
[----:B------:R-:W-:Y:S04]  /*0e10*/  STG.E.64 desc[UR10][R6.64+0x48], R14 ;  /* 0x0000480e06007986 */ /* 0x000fe8000c101b0a */
[----:B------:R-:W-:Y:S04]  /*0e20*/  STG.E.64 desc[UR10][R6.64+0x50], R4 ;  /* 0x0000500406007986 */ /* 0x000fe8000c101b0a */
[----:B------:R-:W-:Y:S01]  /*0e30*/  STG.E.64 desc[UR10][R6.64+0x58], R26 ;  /* 0x0000581a06007986 */ /* 0x000fe2000c101b0a */
[----:B--2---:R-:W-:-:S08]  /*0e40*/  DADD R8, R28, -R8 ;  /* 0x000000001c087229 */ /* 0x004fd00000000808 */
[----:B------:R-:W-:-:S08]  /*0e50*/  DADD R8, R26, R8 ;  /* 0x000000001a087229 */ /* 0x000fd00000000008 */
[----:B------:R-:W-:Y:S02]  /*0e60*/  DFMA R24, R8, R2, R24 ;  /* 0x000000020818722b */ /* 0x000fe40000000018 */
[----:B------:R-:W-:-:S08]  /*0e70*/  DADD R8, R28, R28 ;  /* 0x000000001c087229 */ /* 0x000fd0000000001c */
[----:B---3--:R-:W-:-:S08]  /*0e80*/  DADD R8, R12, -R8 ;  /* 0x000000000c087229 */ /* 0x008fd00000000808 */
[----:B------:R-:W-:Y:S01]  /*0e90*/  DADD R8, R24, R8 ;  /* 0x0000000018087229 */ /* 0x000fe20000000008 */
[----:B------:R-:W-:Y:S07]  /*0ea0*/  STG.E.64 desc[UR10][R6.64+0x60], R24 ;  /* 0x0000601806007986 */ /* 0x000fee000c101b0a */
[----:B------:R-:W-:-:S07]  /*0eb0*/  DFMA R8, R8, R2, R28 ;  /* 0x000000020808722b */ /* 0x000fce000000001c */
[----:B------:R0:W-:Y:S02]  /*0ec0*/  STG.E.64 desc[UR10][R6.64+0x68], R8 ;  /* 0x0000680806007986 */ /* 0x0001e4000c101b0a */
[----:B0-----:R-:W-:Y:S02]  /*0ed0*/  IMAD.MOV.U32 R6, RZ, RZ, R10 ;  /* 0x000000ffff067224 */ /* 0x001fe400078e000a */
[----:B------:R-:W-:Y:S01]  /*0ee0*/  IMAD.MOV.U32 R7, RZ, RZ, R11 ;  /* 0x000000ffff077224 */ /* 0x000fe200078e000b */
[----:B------:R-:W-:Y:S06]  /*0ef0*/  BRA.U !UP1, `(.L_x_92) ;  /* 0xfffffff9095c7547 */ /* 0x000fec000b83ffff */
.L_x_91:
[----:B------:R-:W-:-:S04]  /*0f00*/  UIADD3 UR4, UPT, UPT, -UR7, URZ, URZ ;  /* 0x000000ff07047290 */ /* 0x000fc8000fffe1ff */
[----:B------:R-:W-:-:S09]  /*0f10*/  UISETP.GT.AND UP1, UPT, UR4, 0x4, UPT ;  /* 0x000000040400788c */ /* 0x000fd2000bf24270 */
[----:B------:R-:W-:Y:S05]  /*0f20*/  BRA.U !UP1, `(.L_x_93) ;  /* 0x0000000109e07547 */ /* 0x000fea000b800000 */
        /* <DEDUP_REMOVED lines=8> */
[----:B------:R-:W4:Y:S05]  /*0fb0*/  LDG.E.64 R14, desc[UR10][R6.64+0x28] ;  /* 0x0000280a060e7981 */ /* 0x000f2a000c1e1b00 */
[----:B--2---:R-:W-:-:S08]  /*0fc0*/  DADD R16, R18, -R16 ;  /* 0x0000000012107229 */ /* 0x004fd00000000810 */
[----:B---3--:R-:W-:-:S08]  /*0fd0*/  DADD R16, R16, R24 ;  /* 0x0000000010107229 */ /* 0x008fd00000000018 */
[----:B------:R-:W-:Y:S01]  /*0fe0*/  DFMA R16, R16, R2, R12 ;  /* 0x000000021010722b */ /* 0x000fe2000000000c */
[----:B------:R-:W2:Y:S01]  /*0ff0*/  LDG.E.64 R12, desc[UR10][R6.64+0x30] ;  /* 0x0000300a060c7981 */ /* 0x000ea2000c1e1b00 */
[----:B------:R-:W-:Y:S01]  /*1000*/  DADD R24, R18, R18 ;  /* 0x0000000012187229 */ /* 0x000fe20000000012 */
[----:B------:R-:W-:Y:S01]  /*1010*/  VIADD R0, R0, 0x8 ;  /* 0x0000000800007836 */ /* 0x000fe20000000000 */
[----:B------:R-:W-:-:S03]  /*1020*/  UIADD3 UR7, UPT, UPT, UR7, 0x8, URZ ;  /* 0x0000000807077890 */ /* 0x000fc6000fffe0ff */
[----:B------:R-:W-:Y:S01]  /*1030*/  STG.E.64 desc[UR10][R6.64+-0x10], R16 ;  /* 0xfffff01006007986 */ /* 0x000fe2000c101b0a */
[----:B------:R-:W-:Y:S02]  /*1040*/  UPLOP3.LUT UP0, UPT, UPT, UPT, UPT, 0x40, 0x4 ;  /* 0x000000000004789c */ /* 0x000fe40003f0e870 */
[----:B----4-:R-:W-:-:S08]  /*1050*/  DADD R24, R20, -R24 ;  /* 0x0000000014187229 */ /* 0x010fd00000000818 */
[----:B------:R-:W-:-:S08]  /*1060*/  DADD R24, R16, R24 ;  /* 0x0000000010187229 */ /* 0x000fd00000000018 */
[----:B------:R-:W-:Y:S02]  /*1070*/  DFMA R18, R24, R2, R18 ;  /* 0x000000021812722b */ /* 0x000fe40000000012 */
[----:B------:R-:W-:-:S05]  /*1080*/  DADD R24, R20, R20 ;  /* 0x0000000014187229 */ /* 0x000fca0000000014 */
[----:B------:R-:W-:Y:S03]  /*1090*/  STG.E.64 desc[UR10][R6.64+-0x8], R18 ;  /* 0xfffff81206007986 */ /* 0x000fe6000c101b0a */
[----:B------:R-:W-:-:S08]  /*10a0*/  DADD R24, R22, -R24 ;  /* 0x0000000016187229 */ /* 0x000fd00000000818 */
        /* <DEDUP_REMOVED lines=24> */
[----:B--2---:R-:W-:-:S08]  /*1230*/  DADD R24, R12, -R24 ;  /* 0x000000000c187229 */ /* 0x004fd00000000818 */
[----:B------:R-:W-:-:S08]  /*1240*/  DADD R24, R10, R24 ;  /* 0x000000000a187229 */ /* 0x000fd00000000018 */
[----:B------:R-:W-:Y:S01]  /*1250*/  DFMA R24, R24, R2, R14 ;  /* 0x000000021818722b */ /* 0x000fe2000000000e */
[----:B------:R-:W-:-:S05]  /*1260*/  IADD3 R14, P0, PT, R6, 0x40, RZ ;  /* 0x00000040060e7810 */ /* 0x000fca0007f1e0ff */
[----:B------:R-:W-:Y:S01]  /*1270*/  IMAD.X R15, RZ, RZ, R7, P0 ;  /* 0x000000ffff0f7224 */ /* 0x000fe200000e0607 */
[----:B------:R0:W-:Y:S02]  /*1280*/  STG.E.64 desc[UR10][R6.64+0x28], R24 ;  /* 0x0000281806007986 */ /* 0x0001e4000c101b0a */
[----:B0-----:R-:W-:Y:S02]  /*1290*/  IMAD.MOV.U32 R6, RZ, RZ, R14 ;  /* 0x000000ffff067224 */ /* 0x001fe400078e000e */
[----:B------:R-:W-:-:S07]  /*12a0*/  IMAD.MOV.U32 R7, RZ, RZ, R15 ;  /* 0x000000ffff077224 */ /* 0x000fce00078e000f */
.L_x_93:
[----:B------:R-:W-:-:S09]  /*12b0*/  UISETP.NE.OR UP0, UPT, UR7, URZ, UP0 ;  /* 0x000000ff0700728c */ /* 0x000fd20008705670 */
[----:B------:R-:W-:Y:S05]  /*12c0*/  BRA.U !UP0, `(.L_x_94) ;  /* 0x0000000108847547 */ /* 0x000fea000b800000 */
.L_x_90:
[----:B------:R-:W2:Y:S04]  /*12d0*/  LDG.E.64 R10, desc[UR10][R6.64+-0x8] ;  /* 0xfffff80a060a7981 */ /* 0x000ea8000c1e1b00 */
[----:B------:R-:W3:Y:S04]  /*12e0*/  LDG.E.64 R16, desc[UR10][R6.64+-0x18] ;  /* 0xffffe80a06107981 */ /* 0x000ee8000c1e1b00 */
[----:B------:R-:W4:Y:S01]  /*12f0*/  LDG.E.64 R4, desc[UR10][R6.64] ;  /* 0x0000000a06047981 */ /* 0x000f22000c1e1b00 */
[----:B-----5:R-:W-:-:S03]  /*1300*/  DADD R14, R12, R12 ;  /* 0x000000000c0e7229 */ /* 0x020fc6000000000c */
[----:B------:R-:W4:Y:S05]  /*1310*/  LDG.E.64 R8, desc[UR10][R6.64+0x8] ;  /* 0x0000080a06087981 */ /* 0x000f2a000c1e1b00 */
[----:B--2---:R-:W-:-:S08]  /*1320*/  DADD R14, R10, -R14 ;  /* 0x000000000a0e7229 */ /* 0x004fd0000000080e */
[----:B---3--:R-:W-:-:S08]  /*1330*/  DADD R14, R14, R16 ;  /* 0x000000000e0e7229 */ /* 0x008fd00000000010 */
[----:B------:R-:W-:Y:S01]  /*1340*/  DFMA R14, R14, R2, R12 ;  /* 0x000000020e0e722b */ /* 0x000fe2000000000c */
[----:B------:R-:W2:Y:S01]  /*1350*/  LDG.E.64 R12, desc[UR10][R6.64+0x10] ;  /* 0x0000100a060c7981 */ /* 0x000ea2000c1e1b00 */
[----:B------:R-:W-:-:S08]  /*1360*/  DADD R16, R10, R10 ;  /* 0x000000000a107229 */ /* 0x000fd0000000000a */
[C---:B----4-:R-:W-:Y:S02]  /*1370*/  DADD R16, R4.reuse, -R16 ;  /* 0x0000000004107229 */ /* 0x050fe40000000810 */
[----:B------:R-:W-:-:S06]  /*1380*/  DADD R18, R4, R4 ;  /* 0x0000000004127229 */ /* 0x000fcc0000000004 */
[----:B------:R-:W-:Y:S02]  /*1390*/  DADD R16, R14, R16 ;  /* 0x000000000e107229 */ /* 0x000fe40000000010 */
[----:B------:R-:W-:-:S06]  /*13a0*/  DADD R18, R8, -R18 ;  /* 0x0000000008127229 */ /* 0x000fcc0000000812 */
[----:B------:R-:W-:Y:S02]  /*13b0*/  DFMA R10, R16, R2, R10 ;  /* 0x00000002100a722b */ /* 0x000fe4000000000a */
[----:B------:R-:W-:-:S06]  /*13c0*/  DADD R16, R8, R8 ;  /* 0x0000000008107229 */ /* 0x000fcc0000000008 */
[----:B------:R-:W-:-:S08]  /*13d0*/  DADD R18, R10, R18 ;  /* 0x000000000a127229 */ /* 0x000fd00000000012 */
[----:B------:R-:W-:Y:S01]  /*13e0*/  DFMA R18, R18, R2, R4 ;  /* 0x000000021212722b */ /* 0x000fe20000000004 */
[----:B------:R-:W-:Y:S01]  /*13f0*/  UIADD3 UR7, UPT, UPT, UR7, 0x4, URZ ;  /* 0x0000000407077890 */ /* 0x000fe2000fffe0ff */
[----:B------:R-:W-:-:S03]  /*1400*/  IADD3 R4, P0, PT, R6, 0x20, RZ ;  /* 0x0000002006047810 */ /* 0x000fc60007f1e0ff */
[----:B------:R-:W-:Y:S01]  /*1410*/  UISETP.NE.AND UP0, UPT, UR7, URZ, UPT ;  /* 0x000000ff0700728c */ /* 0x000fe2000bf05270 */
[----:B------:R-:W-:Y:S01]  /*1420*/  IADD3.X R5, PT, PT, RZ, R7, RZ, P0, !PT ;  /* 0x00000007ff057210 */ /* 0x000fe200007fe4ff */
[----:B------:R-:W-:Y:S01]  /*1430*/  STG.E.64 desc[UR10][R6.64+-0x10], R14 ;  /* 0xfffff00e06007986 */ /* 0x000fe2000c101b0a */
[----:B------:R-:W-:-:S03]  /*1440*/  VIADD R0, R0, 0x4 ;  /* 0x0000000400007836 */ /* 0x000fc60000000000 */
[----:B------:R-:W-:Y:S04]  /*1450*/  STG.E.64 desc[UR10][R6.64+-0x8], R10 ;  /* 0xfffff80a06007986 */ /* 0x000fe8000c101b0a */
[----:B------:R-:W-:Y:S01]  /*1460*/  STG.E.64 desc[UR10][R6.64], R18 ;  /* 0x0000001206007986 */ /* 0x000fe2000c101b0a */
[----:B--2---:R-:W-:-:S08]  /*1470*/  DADD R16, R12, -R16 ;  /* 0x000000000c107229 */ /* 0x004fd00000000810 */
[----:B------:R-:W-:-:S08]  /*1480*/  DADD R16, R18, R16 ;  /* 0x0000000012107229 */ /* 0x000fd00000000010 */
[----:B------:R-:W-:-:S07]  /*1490*/  DFMA R16, R16, R2, R8 ;  /* 0x000000021010722b */ /* 0x000fce0000000008 */
[----:B------:R0:W-:Y:S02]  /*14a0*/  STG.E.64 desc[UR10][R6.64+0x8], R16 ;  /* 0x0000081006007986 */ /* 0x0001e4000c101b0a */
[----:B0-----:R-:W-:Y:S02]  /*14b0*/  IMAD.MOV.U32 R6, RZ, RZ, R4 ;  /* 0x000000ffff067224 */ /* 0x001fe400078e0004 */
[----:B------:R-:W-:Y:S01]  /*14c0*/  IMAD.MOV.U32 R7, RZ, RZ, R5 ;  /* 0x000000ffff077224 */ /* 0x000fe200078e0005 */
[----:B------:R-:W-:Y:S06]  /*14d0*/  BRA.U UP0, `(.L_x_90) ;  /* 0xfffffffd007c7547 */ /* 0x000fec000b83ffff */
.L_x_94:
[----:B------:R-:W-:-:S07]  /*14e0*/  VIADD R7, R0, 0x1 ;  /* 0x0000000100077836 */ /* 0x000fce0000000000 */
.L_x_89:
[----:B------:R-:W-:-:S13]  /*14f0*/  ISETP.NE.AND P0, PT, RZ, UR6, PT ;  /* 0x00000006ff007c0c */ /* 0x000fda000bf05270 */
[----:B------:R-:W-:Y:S05]  /*1500*/  @!P0 EXIT ;  /* 0x000000000000894d */ /* 0x000fea0003800000 */
[----:B------:R-:W0:Y:S02]  /*1510*/  LDC.64 R4, c[0x0][0x390] ;  /* 0x0000e400ff047b82 */ /* 0x000e240000000a00 */
[----:B0-----:R-:W-:-:S05]  /*1520*/  IMAD.WIDE.U32 R4, R7, 0x8, R4 ;  /* 0x0000000807047825 */ /* 0x001fca00078e0004 */
[----:B------:R0:W5:Y:S01]  /*1530*/  LDG.E.64 R6, desc[UR10][R4.64] ;  /* 0x0000000a04067981 */ /* 0x000162000c1e1b00 */
[----:B------:R-:W-:Y:S01]  /*1540*/  IMAD.MOV.U32 R0, RZ, RZ, R4 ;  /* 0x000000ffff007224 */ /* 0x000fe200078e0004 */
[----:B------:R-:W-:Y:S01]  /*1550*/  UIADD3 UR6, UPT, UPT, -UR6, URZ, URZ ;  /* 0x000000ff06067290 */ /* 0x000fe2000fffe1ff */
[----:B------:R-:W-:-:S11]  /*1560*/  IMAD.MOV.U32 R11, RZ, RZ, R5 ;  /* 0x000000ffff0b7224 */ /* 0x000fd600078e0005 */
.L_x_95:
[----:B-1---5:R-:W-:Y:S01]  /*1570*/  MOV R12, R0 ;  /* 0x00000000000c7202 */ /* 0x022fe20000000f00 */
[----:B------:R-:W-:-:S05]  /*1580*/  IMAD.MOV.U32 R13, RZ, RZ, R11 ;  /* 0x000000ffff0d7224 */ /* 0x000fca00078e000b */
[----:B0-----:R-:W2:Y:S04]  /*1590*/  LDG.E.64 R4, desc[UR10][R12.64+0x8] ;  /* 0x0000080a0c047981 */ /* 0x001ea8000c1e1b00 */
[----:B------:R-:W3:Y:S01]  /*15a0*/  LDG.E.64 R10, desc[UR10][R12.64+-0x8] ;  /* 0xfffff80a0c0a7981 */ /* 0x000ee2000c1e1b00 */
[----:B------:R-:W-:Y:S01]  /*15b0*/  DADD R8, R6, R6 ;  /* 0x0000000006087229 */ /* 0x000fe20000000006 */
[----:B------:R-:W-:Y:S01]  /*15c0*/  UIADD3 UR6, UPT, UPT, UR6, 0x1, URZ ;  /* 0x0000000106067890 */ /* 0x000fe2000fffe0ff */
[----:B------:R-:W-:-:S03]  /*15d0*/  IADD3 R0, P0, PT, R12, 0x8, RZ ;  /* 0x000000080c007810 */ /* 0x000fc60007f1e0ff */
[----:B------:R-:W-:-:S03]  /*15e0*/  UISETP.NE.AND UP0, UPT, UR6, URZ, UPT ;  /* 0x000000ff0600728c */ /* 0x000fc6000bf05270 */
[----:B--2---:R-:W-:-:S08]  /*15f0*/  DADD R8, R4, -R8 ;  /* 0x0000000004087229 */ /* 0x004fd00000000808 */
[----:B---3--:R-:W-:Y:S01]  /*1600*/  DADD R8, R8, R10 ;  /* 0x0000000008087229 */ /* 0x008fe2000000000a */
[----:B------:R-:W-:-:S07]  /*1610*/  IMAD.X R11, RZ, RZ, R13, P0 ;  /* 0x000000ffff0b7224 */ /* 0x000fce00000e060d */
[----:B------:R-:W-:Y:S01]  /*1620*/  DFMA R8, R8, R2, R6 ;  /* 0x000000020808722b */ /* 0x000fe20000000006 */
[----:B------:R-:W-:Y:S02]  /*1630*/  IMAD.MOV.U32 R6, RZ, RZ, R4 ;  /* 0x000000ffff067224 */ /* 0x000fe400078e0004 */
[----:B------:R-:W-:-:S04]  /*1640*/  IMAD.MOV.U32 R7, RZ, RZ, R5 ;  /* 0x000000ffff077224 */ /* 0x000fc800078e0005 */
[----:B------:R1:W-:Y:S01]  /*1650*/  STG.E.64 desc[UR10][R12.64], R8 ;  /* 0x000000080c007986 */ /* 0x0003e2000c101b0a */
[----:B------:R-:W-:Y:S05]  /*1660*/  BRA.U UP0, `(.L_x_95) ;  /* 0xfffffffd00c07547 */ /* 0x000fea000b83ffff */
[----:B------:R-:W-:Y:S05]  /*1670*/  EXIT ;  /* 0x000000000000794d */ /* 0x000fea0003800000 */
        .weak           $__internal_1_$__cuda_sm20_div_rn_f64_full
        .type           $__internal_1_$__cuda_sm20_div_rn_f64_full,@function
        .size           $__internal_1_$__cuda_sm20_div_rn_f64_full,($_Z4yavnddPd$__internal_accurate_pow - $__internal_1_$__cuda_sm20_div_rn_f64_full)
$__internal_1_$__cuda_sm20_div_rn_f64_full:
[C---:B------:R-:W-:Y:S01]  /*1680*/  FSETP.GEU.AND P0, PT, |R13|.reuse, 1.469367938527859385e-39, PT ;  /* 0x001000000d00780b */ /* 0x040fe20003f0e200 */
[--C-:B------:R-:W-:Y:S01]  /*1690*/  IMAD.MOV.U32 R12, RZ, RZ, R4.reuse ;  /* 0x000000ffff0c7224 */ /* 0x100fe200078e0004 */
[C---:B------:R-:W-:Y:S01]  /*16a0*/  LOP3.LUT R10, R13.reuse, 0x800fffff, RZ, 0xc0, !PT ;  /* 0x800fffff0d0a7812 */ /* 0x040fe200078ec0ff */
[----:B------:R-:W-:Y:S01]  /*16b0*/  IMAD.MOV.U32 R17, RZ, RZ, 0x1ca00000 ;  /* 0x1ca00000ff117424 */ /* 0x000fe200078e00ff */
[----:B------:R-:W-:Y:S02]  /*16c0*/  MOV R14, 0x1 ;  /* 0x00000001000e7802 */ /* 0x000fe40000000f00 */
[----:B------:R-:W-:Y:S01]  /*16d0*/  LOP3.LUT R11, R10, 0x3ff00000, RZ, 0xfc, !PT ;  /* 0x3ff000000a0b7812 */ /* 0x000fe200078efcff */
[----:B------:R-:W-:Y:S01]  /*16e0*/  IMAD.MOV.U32 R10, RZ, RZ, R4 ;  /* 0x000000ffff0a7224 */ /* 0x000fe200078e0004 */
[----:B------:R-:W-:Y:S02]  /*16f0*/  LOP3.LUT R21, R13, 0x7ff00000, RZ, 0xc0, !PT ;  /* 0x7ff000000d157812 */ /* 0x000fe400078ec0ff */
[----:B------:R-:W-:-:S03]  /*1700*/  LOP3.LUT R16, R9, 0x7ff00000, RZ, 0xc0, !PT ;  /* 0x7ff0000009107812 */ /* 0x000fc600078ec0ff */
[----:B------:R-:W-:Y:S01]  /*1710*/  @!P0 DMUL R10, R12, 8.98846567431157953865e+307 ;  /* 0x7fe000000c0a8828 */ /* 0x000fe20000000000 */
[----:B------:R-:W-:Y:S01]  /*1720*/  ISETP.GE.U32.AND P1, PT, R16, R21, PT ;  /* 0x000000151000720c */ /* 0x000fe20003f26070 */
[----:B------:R-:W-:-:S04]  /*1730*/  IMAD.MOV.U32 R22, RZ, RZ, R16 ;  /* 0x000000ffff167224 */ /* 0x000fc800078e0010 */
[----:B------:R-:W0:Y:S02]  /*1740*/  MUFU.RCP64H R15, R11 ;  /* 0x0000000b000f7308 */ /* 0x000e240000001800 */
[----:B0-----:R-:W-:-:S08]  /*1750*/  DFMA R4, R14, -R10, 1 ;  /* 0x3ff000000e04742b */ /* 0x001fd0000000080a */
[----:B------:R-:W-:-:S08]  /*1760*/  DFMA R4, R4, R4, R4 ;  /* 0x000000040404722b */ /* 0x000fd00000000004 */
[----:B------:R-:W-:Y:S01]  /*1770*/  DFMA R14, R14, R4, R14 ;  /* 0x000000040e0e722b */ /* 0x000fe2000000000e */
[----:B------:R-:W-:Y:S01]  /*1780*/  SEL R5, R17, 0x63400000, !P1 ;  /* 0x6340000011057807 */ /* 0x000fe20004800000 */
[----:B------:R-:W-:Y:S01]  /*1790*/  IMAD.MOV.U32 R4, RZ, RZ, R8 ;  /* 0x000000ffff047224 */ /* 0x000fe200078e0008 */
[----:B------:R-:W-:Y:S02]  /*17a0*/  FSETP.GEU.AND P1, PT, |R9|, 1.469367938527859385e-39, PT ;  /* 0x001000000900780b */ /* 0x000fe40003f2e200 */
[----:B------:R-:W-:-:S03]  /*17b0*/  LOP3.LUT R5, R5, 0x800fffff, R9, 0xf8, !PT ;  /* 0x800fffff05057812 */ /* 0x000fc600078ef809 */
[----:B------:R-:W-:-:S08]  /*17c0*/  DFMA R18, R14, -R10, 1 ;  /* 0x3ff000000e12742b */ /* 0x000fd0000000080a */
[----:B------:R-:W-:Y:S01]  /*17d0*/  DFMA R14, R14, R18, R14 ;  /* 0x000000120e0e722b */ /* 0x000fe2000000000e */
[----:B------:R-:W-:Y:S10]  /*17e0*/  @P1 BRA `(.L_x_96) ;  /* 0x0000000000201947 */ /* 0x000ff40003800000 */
        /* <DEDUP_REMOVED lines=8> */
.L_x_96:
[----:B------:R-:W-:Y:S01]  /*1870*/  VIADD R24, R22, 0xffffffff ;  /* 0xffffffff16187836 */ /* 0x000fe20000000000 */
[----:B------:R-:W-:Y:S01]  /*1880*/  DMUL R18, R14, R4 ;  /* 0x000000040e127228 */ /* 0x000fe20000000000 */
[----:B------:R-:W-:Y:S01]  /*1890*/  IMAD.MOV.U32 R23, RZ, RZ, R21 ;  /* 0x000000ffff177224 */ /* 0x000fe200078e0015 */
[----:B------:R-:W-:Y:S02]  /*18a0*/  @!P0 LOP3.LUT R23, R11, 0x7ff00000, RZ, 0xc0, !PT ;  /* 0x7ff000000b178812 */ /* 0x000fe400078ec0ff */
[----:B------:R-:W-:Y:S02]  /*18b0*/  ISETP.GT.U32.AND P0, PT, R24, 0x7feffffe, PT ;  /* 0x7feffffe1800780c */ /* 0x000fe40003f04070 */
[----:B------:R-:W-:Y:S02]  /*18c0*/  IADD3 R24, PT, PT, R23, -0x1, RZ ;  /* 0xffffffff17187810 */ /* 0x000fe40007ffe0ff */
[----:B------:R-:W-:Y:S02]  /*18d0*/  DFMA R20, R18, -R10, R4 ;  /* 0x8000000a1214722b */ /* 0x000fe40000000004 */
[----:B------:R-:W-:-:S06]  /*18e0*/  ISETP.GT.U32.OR P0, PT, R24, 0x7feffffe, P0 ;  /* 0x7feffffe1800780c */ /* 0x000fcc0000704470 */
[----:B------:R-:W-:-:S07]  /*18f0*/  DFMA R14, R14, R20, R18 ;  /* 0x000000140e0e722b */ /* 0x000fce0000000012 */
[----:B------:R-:W-:Y:S05]  /*1900*/  @P0 BRA `(.L_x_97) ;  /* 0x00000000006c0947 */ /* 0x000fea0003800000 */
[----:B------:R-:W-:-:S04]  /*1910*/  LOP3.LUT R9, R13, 0x7ff00000, RZ, 0xc0, !PT ;  /* 0x7ff000000d097812 */ /* 0x000fc800078ec0ff */
[CC--:B------:R-:W-:Y:S02]  /*1920*/  VIADDMNMX R8, R16.reuse, -R9.reuse, 0xb9600000, !PT ;  /* 0xb960000010087446 */ /* 0x0c0fe40007800909 */
[----:B------:R-:W-:Y:S02]  /*1930*/  ISETP.GE.U32.AND P0, PT, R16, R9, PT ;  /* 0x000000091000720c */ /* 0x000fe40003f06070 */
[----:B------:R-:W-:Y:S02]  /*1940*/  VIMNMX R8, PT, PT, R8, 0x46a00000, PT ;  /* 0x46a0000008087848 */ /* 0x000fe40003fe0100 */
[----:B------:R-:W-:-:S05]  /*1950*/  SEL R17, R17, 0x63400000, !P0 ;  /* 0x6340000011117807 */ /* 0x000fca0004000000 */
[----:B------:R-:W-:Y:S02]  /*1960*/  IMAD.IADD R18, R8, 0x1, -R17 ;  /* 0x0000000108127824 */ /* 0x000fe400078e0a11 */
[----:B------:R-:W-:Y:S02]  /*1970*/  IMAD.MOV.U32 R8, RZ, RZ, RZ ;  /* 0x000000ffff087224 */ /* 0x000fe400078e00ff */
[----:B------:R-:W-:-:S06]  /*1980*/  VIADD R9, R18, 0x7fe00000 ;  /* 0x7fe0000012097836 */ /* 0x000fcc0000000000 */
[----:B------:R-:W-:-:S10]  /*1990*/  DMUL R16, R14, R8 ;  /* 0x000000080e107228 */ /* 0x000fd40000000000 */
[----:B------:R-:W-:-:S13]  /*19a0*/  FSETP.GTU.AND P0, PT, |R17|, 1.469367938527859385e-39, PT ;  /* 0x001000001100780b */ /* 0x000fda0003f0c200 */
[----:B------:R-:W-:Y:S05]  /*19b0*/  @P0 BRA `(.L_x_98) ;  /* 0x0000000000940947 */ /* 0x000fea0003800000 */
[----:B------:R-:W-:Y:S01]  /*19c0*/  DFMA R4, R14, -R10, R4 ;  /* 0x8000000a0e04722b */ /* 0x000fe20000000004 */
[----:B------:R-:W-:-:S09]  /*19d0*/  IMAD.MOV.U32 R8, RZ, RZ, RZ ;  /* 0x000000ffff087224 */ /* 0x000fd200078e00ff */
[C---:B------:R-:W-:Y:S02]  /*19e0*/  FSETP.NEU.AND P0, PT, R5.reuse, RZ, PT ;  /* 0x000000ff0500720b */ /* 0x040fe40003f0d000 */
[----:B------:R-:W-:-:S04]  /*19f0*/  LOP3.LUT R13, R5, 0x80000000, R13, 0x48, !PT ;  /* 0x80000000050d7812 */ /* 0x000fc800078e480d */
[----:B------:R-:W-:-:S07]  /*1a00*/  LOP3.LUT R9, R13, R9, RZ, 0xfc, !PT ;  /* 0x000000090d097212 */ /* 0x000fce00078efcff */
[----:B------:R-:W-:Y:S05]  /*1a10*/  @!P0 BRA `(.L_x_98) ;  /* 0x00000000007c8947 */ /* 0x000fea0003800000 */
[----:B------:R-:W-:Y:S01]  /*1a20*/  IMAD.MOV R5, RZ, RZ, -R18 ;  /* 0x000000ffff057224 */ /* 0x000fe200078e0a12 */
[----:B------:R-:W-:Y:S01]  /*1a30*/  DMUL.RP R8, R14, R8 ;  /* 0x000000080e087228 */ /* 0x000fe20000008000 */
[----:B------:R-:W-:-:S06]  /*1a40*/  IMAD.MOV.U32 R4, RZ, RZ, RZ ;  /* 0x000000ffff047224 */ /* 0x000fcc00078e00ff */
[----:B------:R-:W-:-:S03]  /*1a50*/  DFMA R4, R16, -R4, R14 ;  /* 0x800000041004722b */ /* 0x000fc6000000000e */
[----:B------:R-:W-:-:S03]  /*1a60*/  LOP3.LUT R13, R9, R13, RZ, 0x3c, !PT ;  /* 0x0000000d090d7212 */ /* 0x000fc600078e3cff */
[----:B------:R-:W-:-:S04]  /*1a70*/  IADD3 R4, PT, PT, -R18, -0x43300000, RZ ;  /* 0xbcd0000012047810 */ /* 0x000fc80007ffe1ff */
[----:B------:R-:W-:-:S04]  /*1a80*/  FSETP.NEU.AND P0, PT, |R5|, R4, PT ;  /* 0x000000040500720b */ /* 0x000fc80003f0d200 */
[----:B------:R-:W-:Y:S02]  /*1a90*/  FSEL R16, R8, R16, !P0 ;  /* 0x0000001008107208 */ /* 0x000fe40004000000 */
[----:B------:R-:W-:Y:S01]  /*1aa0*/  FSEL R17, R13, R17, !P0 ;  /* 0x000000110d117208 */ /* 0x000fe20004000000 */
[----:B------:R-:W-:Y:S06]  /*1ab0*/  BRA `(.L_x_98) ;  /* 0x0000000000547947 */ /* 0x000fec0003800000 */
.L_x_97:
[----:B------:R-:W-:-:S14]  /*1ac0*/  DSETP.NAN.AND P0, PT, R8, R8, PT ;  /* 0x000000080800722a */ /* 0x000fdc0003f08000 */
[----:B------:R-:W-:Y:S05]  /*1ad0*/  @P0 BRA `(.L_x_99) ;  /* 0x0000000000440947 */ /* 0x000fea0003800000 */
[----:B------:R-:W-:-:S14]  /*1ae0*/  DSETP.NAN.AND P0, PT, R12, R12, PT ;  /* 0x0000000c0c00722a */ /* 0x000fdc0003f08000 */
[----:B------:R-:W-:Y:S05]  /*1af0*/  @P0 BRA `(.L_x_100) ;  /* 0x0000000000300947 */ /* 0x000fea0003800000 */
[----:B------:R-:W-:Y:S01]  /*1b00*/  ISETP.NE.AND P0, PT, R22, R23, PT ;  /* 0x000000171600720c */ /* 0x000fe20003f05270 */
[----:B------:R-:W-:Y:S01]  /*1b10*/  IMAD.MOV.U32 R17, RZ, RZ, -0x80000 ;  /* 0xfff80000ff117424 */ /* 0x000fe200078e00ff */
[----:B------:R-:W-:-:S11]  /*1b20*/  MOV R16, 0x0 ;  /* 0x0000000000107802 */ /* 0x000fd60000000f00 */
[----:B------:R-:W-:Y:S05]  /*1b30*/  @!P0 BRA `(.L_x_98) ;  /* 0x0000000000348947 */ /* 0x000fea0003800000 */
[----:B------:R-:W-:Y:S02]  /*1b40*/  ISETP.NE.AND P0, PT, R22, 0x7ff00000, PT ;  /* 0x7ff000001600780c */ /* 0x000fe40003f05270 */
[----:B------:R-:W-:Y:S02]  /*1b50*/  LOP3.LUT R17, R9, 0x80000000, R13, 0x48, !PT ;  /* 0x8000000009117812 */ /* 0x000fe400078e480d */
[----:B------:R-:W-:-:S13]  /*1b60*/  ISETP.EQ.OR P0, PT, R23, RZ, !P0 ;  /* 0x000000ff1700720c */ /* 0x000fda0004702670 */
[----:B------:R-:W-:Y:S01]  /*1b70*/  @P0 LOP3.LUT R4, R17, 0x7ff00000, RZ, 0xfc, !PT ;  /* 0x7ff0000011040812 */ /* 0x000fe200078efcff */
[----:B------:R-:W-:Y:S02]  /*1b80*/  @!P0 IMAD.MOV.U32 R16, RZ, RZ, RZ ;  /* 0x000000ffff108224 */ /* 0x000fe400078e00ff */
[----:B------:R-:W-:Y:S02]  /*1b90*/  @P0 IMAD.MOV.U32 R16, RZ, RZ, RZ ;  /* 0x000000ffff100224 */ /* 0x000fe400078e00ff */
[----:B------:R-:W-:Y:S01]  /*1ba0*/  @P0 IMAD.MOV.U32 R17, RZ, RZ, R4 ;  /* 0x000000ffff110224 */ /* 0x000fe200078e0004 */
[----:B------:R-:W-:Y:S06]  /*1bb0*/  BRA `(.L_x_98) ;  /* 0x0000000000147947 */ /* 0x000fec0003800000 */
.L_x_100:
[----:B------:R-:W-:Y:S01]  /*1bc0*/  LOP3.LUT R17, R13, 0x80000, RZ, 0xfc, !PT ;  /* 0x000800000d117812 */ /* 0x000fe200078efcff */
[----:B------:R-:W-:Y:S01]  /*1bd0*/  IMAD.MOV.U32 R16, RZ, RZ, R12 ;  /* 0x000000ffff107224 */ /* 0x000fe200078e000c */
[----:B------:R-:W-:Y:S06]  /*1be0*/  BRA `(.L_x_98) ;  /* 0x0000000000087947 */ /* 0x000fec0003800000 */
.L_x_99:
[----:B------:R-:W-:Y:S02]  /*1bf0*/  LOP3.LUT R17, R9, 0x80000, RZ, 0xfc, !PT ;  /* 0x0008000009117812 */ /* 0x000fe400078efcff */
[----:B------:R-:W-:-:S07]  /*1c00*/  MOV R16, R8 ;  /* 0x0000000800107202 */ /* 0x000fce0000000f00 */
.L_x_98:
[----:B------:R-:W-:Y:S02]  /*1c10*/  IMAD.MOV.U32 R4, RZ, RZ, R0 ;  /* 0x000000ffff047224 */ /* 0x000fe400078e0000 */
[----:B------:R-:W-:-:S04]  /*1c20*/  IMAD.MOV.U32 R5, RZ, RZ, 0x0 ;  /* 0x00000000ff057424 */ /* 0x000fc800078e00ff */
[----:B------:R-:W-:Y:S05]  /*1c30*/  RET.REL.NODEC R4 `(_Z4yavnddPd) ;  /* 0xffffffe004f07950 */ /* 0x000fea0003c3ffff */
        .type           $_Z4yavnddPd$__internal_accurate_pow,@function
        .size           $_Z4yavnddPd$__internal_accurate_pow,(.L_x_145 - $_Z4yavnddPd$__internal_accurate_pow)
$_Z4yavnddPd$__internal_accurate_pow:
[----:B------:R-:W0:Y:S01]  /*1c40*/  LDC.64 R4, c[0x0][0x388] ;  /* 0x0000e200ff047b82 */ /* 0x000e220000000a00 */
[----:B------:R-:W-:Y:S01]  /*1c50*/  IMAD.MOV.U32 R16, RZ, RZ, RZ ;  /* 0x000000ffff107224 */ /* 0x000fe200078e00ff */
[----:B------:R-:W-:Y:S01]  /*1c60*/  UMOV UR4, 0x7d2cafe2 ;  /* 0x7d2cafe200047882 */ /* 0x000fe20000000000 */
[----:B------:R-:W-:Y:S01]  /*1c70*/  IMAD.MOV.U32 R12, RZ, RZ, 0x41ad3b5a ;  /* 0x41ad3b5aff0c7424 */ /* 0x000fe200078e00ff */
[----:B------:R-:W-:Y:S01]  /*1c80*/  UMOV UR5, 0x3eb0f5ff ;  /* 0x3eb0f5ff00057882 */ /* 0x000fe20000000000 */
[----:B------:R-:W-:Y:S01]  /*1c90*/  IMAD.MOV.U32 R13, RZ, RZ, 0x3ed0f5d2 ;  /* 0x3ed0f5d2ff0d7424 */ /* 0x000fe200078e00ff */
[----:B------:R-:W-:Y:S01]  /*1ca0*/  UMOV UR6, 0x3b39803f ;  /* 0x3b39803f00067882 */ /* 0x000fe20000000000 */
[----:B------:R-:W-:Y:S01]  /*1cb0*/  UMOV UR7, 0x3c7abc9e ;  /* 0x3c7abc9e00077882 */ /* 0x000fe20000000000 */
[----:B0-----:R-:W-:-:S10]  /*1cc0*/  DADD R8, -RZ, |R4| ;  /* 0x00000000ff087229 */ /* 0x001fd40000000504 */
[----:B------:R-:W-:Y:S01]  /*1cd0*/  ISETP.GT.U32.AND P0, PT, R9, 0xfffff, PT ;  /* 0x000fffff0900780c */ /* 0x000fe20003f04070 */
[----:B------:R-:W-:-:S12]  /*1ce0*/  IMAD.MOV.U32 R6, RZ, RZ, R9 ;  /* 0x000000ffff067224 */ /* 0x000fd800078e0009 */
[----:B------:R-:W-:-:S10]  /*1cf0*/  @!P0 DMUL R4, |R4|, 1.80143985094819840000e+16 ;  /* 0x4350000004048828 */ /* 0x000fd40000000200 */
[----:B------:R-:W-:Y:S02]  /*1d00*/  @!P0 IMAD.MOV.U32 R6, RZ, RZ, R5 ;  /* 0x000000ffff068224 */ /* 0x000fe400078e0005 */
[----:B------:R-:W-:-:S03]  /*1d10*/  @!P0 IMAD.MOV.U32 R8, RZ, RZ, R4 ;  /* 0x000000ffff088224 */ /* 0x000fc600078e0004 */
[----:B------:R-:W-:Y:S02]  /*1d20*/  LOP3.LUT R6, R6, 0x800fffff, RZ, 0xc0, !PT ;  /* 0x800fffff06067812 */ /* 0x000fe400078ec0ff */
[----:B------:R-:W-:Y:S02]  /*1d30*/  MOV R14, R8 ;  /* 0x00000008000e7202 */ /* 0x000fe40000000f00 */
[----:B------:R-:W-:Y:S02]  /*1d40*/  LOP3.LUT R15, R6, 0x3ff00000, RZ, 0xfc, !PT ;  /* 0x3ff00000060f7812 */ /* 0x000fe400078efcff */
[----:B------:R-:W-:Y:S02]  /*1d50*/  SHF.R.U32.HI R8, RZ, 0x14, R9 ;  /* 0x00000014ff087819 */ /* 0x000fe40000011609 */
[----:B------:R-:W-:Y:S02]  /*1d60*/  ISETP.GE.U32.AND P1, PT, R15, 0x3ff6a09f, PT ;  /* 0x3ff6a09f0f00780c */ /* 0x000fe40003f26070 */
[----:B------:R-:W-:Y:S01]  /*1d70*/  @!P0 LEA.HI R8, R5, 0xffffffca, RZ, 0xc ;  /* 0xffffffca05088811 */ /* 0x000fe200078f60ff */
[----:B------:R-:W-:-:S04]  /*1d80*/  IMAD.MOV.U32 R5, RZ, RZ, 0x43300000 ;  /* 0x43300000ff057424 */ /* 0x000fc800078e00ff */
[----:B------:R-:W-:-:S06]  /*1d90*/  VIADD R4, R8, 0xfffffc01 ;  /* 0xfffffc0108047836 */ /* 0x000fcc0000000000 */
[----:B------:R-:W-:Y:S02]  /*1da0*/  @P1 VIADD R7, R15, 0xfff00000 ;  /* 0xfff000000f071836 */ /* 0x000fe40000000000 */
[----:B------:R-:W-:Y:S02]  /*1db0*/  @P1 VIADD R4, R8, 0xfffffc02 ;  /* 0xfffffc0208041836 */ /* 0x000fe40000000000 */
[----:B------:R-:W-:-:S03]  /*1dc0*/  @P1 IMAD.MOV.U32 R15, RZ, RZ, R7 ;  /* 0x000000ffff0f1224 */ /* 0x000fc600078e0007 */
[----:B------:R-:W-:-:S03]  /*1dd0*/  LOP3.LUT R4, R4, 0x80000000, RZ, 0x3c, !PT ;  /* 0x8000000004047812 */ /* 0x000fc600078e3cff */
[C---:B------:R-:W-:Y:S02]  /*1de0*/  DADD R10, R14.reuse, 1 ;  /* 0x3ff000000e0a7429 */ /* 0x040fe40000000000 */
[----:B------:R-:W-:-:S04]  /*1df0*/  DADD R14, R14, -1 ;  /* 0xbff000000e0e7429 */ /* 0x000fc80000000000 */
[----:B------:R-:W0:Y:S02]  /*1e00*/  MUFU.RCP64H R17, R11 ;  /* 0x0000000b00117308 */ /* 0x000e240000001800 */
[----:B0-----:R-:W-:-:S08]  /*1e10*/  DFMA R6, -R10, R16, 1 ;  /* 0x3ff000000a06742b */ /* 0x001fd00000000110 */
[----:B------:R-:W-:-:S08]  /*1e20*/  DFMA R6, R6, R6, R6 ;  /* 0x000000060606722b */ /* 0x000fd00000000006 */
[----:B------:R-:W-:-:S08]  /*1e30*/  DFMA R16, R16, R6, R16 ;  /* 0x000000061010722b */ /* 0x000fd00000000010 */
[----:B------:R-:W-:-:S08]  /*1e40*/  DMUL R6, R14, R16 ;  /* 0x000000100e067228 */ /* 0x000fd00000000000 */
[----:B------:R-:W-:-:S08]  /*1e50*/  DFMA R6, R14, R16, R6 ;  /* 0x000000100e06722b */ /* 0x000fd00000000006 */
[----:B------:R-:W-:-:S08]  /*1e60*/  DMUL R18, R6, R6 ;  /* 0x0000000606127228 */ /* 0x000fd00000000000 */
[----:B------:R-:W-:Y:S01]  /*1e70*/  DFMA R10, R18, UR4, R12 ;  /* 0x00000004120a7c2b */ /* 0x000fe2000800000c */
[----:B------:R-:W-:Y:S01]  /*1e80*/  UMOV UR4, 0x75488a3f ;  /* 0x75488a3f00047882 */ /* 0x000fe20000000000 */
[----:B------:R-:W-:Y:S01]  /*1e90*/  UMOV UR5, 0x3ef3b20a ;  /* 0x3ef3b20a00057882 */ /* 0x000fe20000000000 */
[----:B------:R-:W-:-:S05]  /*1ea0*/  DADD R12, R14, -R6 ;  /* 0x000000000e0c7229 */ /* 0x000fca0000000806 */
[----:B------:R-:W-:Y:S01]  /*1eb0*/  DFMA R10, R18, R10, UR4 ;  /* 0x00000004120a7e2b */ /* 0x000fe2000800000a */
[----:B------:R-:W-:Y:S01]  /*1ec0*/  UMOV UR4, 0xe4faecd5 ;  /* 0xe4faecd500047882 */ /* 0x000fe20000000000 */
[----:B------:R-:W-:Y:S01]  /*1ed0*/  UMOV UR5, 0x3f1745cd ;  /* 0x3f1745cd00057882 */ /* 0x000fe20000000000 */
[----:B------:R-:W-:Y:S02]  /*1ee0*/  DADD R22, R12, R12 ;  /* 0x000000000c167229 */ /* 0x000fe4000000000c */
[----:B------:R-:W-:-:S03]  /*1ef0*/  DMUL R12, R6, R6 ;  /* 0x00000006060c7228 */ /* 0x000fc60000000000 */
        /* <DEDUP_REMOVED lines=52> */
[----:B------:R-:W-:-:S06]  /*2240*/  DADD R10, R6, R10 ;  /* 0x00000000060a7229 */ /* 0x000fcc000000000a */
[----:B------:R-:W-:-:S08]  /*2250*/  DADD R14, -R4, R14 ;  /* 0x00000000040e7229 */ /* 0x000fd0000000010e */
[----:B------:R-:W-:-:S08]  /*2260*/  DADD R10, R10, -R14 ;  /* 0x000000000a0a7229 */ /* 0x000fd0000000080e */
[----:B------:R-:W-:Y:S01]  /*2270*/  DFMA R10, R8, UR6, R10 ;  /* 0x00000006080a7c2b */ /* 0x000fe2000800000a */
[----:B------:R-:W-:Y:S01]  /*2280*/  IMAD.MOV.U32 R8, RZ, RZ, 0x652b82fe ;  /* 0x652b82feff087424 */ /* 0x000fe200078e00ff */
[----:B------:R-:W-:-:S06]  /*2290*/  MOV R9, 0x3ff71547 ;  /* 0x3ff7154700097802 */ /* 0x000fcc0000000f00 */
        /* <DEDUP_REMOVED lines=47> */
[----:B------:R-:W-:Y:S02]  /*2590*/  IMAD R5, R8, 0x100000, R15 ;  /* 0x0010000008057824 */ /* 0x000fe400078e020f */
        /* <DEDUP_REMOVED lines=16> */
.L_x_101:
[----:B------:R-:W-:Y:S02]  /*26a0*/  DFMA R6, R10, R4, R4 ;  /* 0x000000040a06722b */ /* 0x000fe40000000004 */
[----:B------:R-:W-:-:S08]  /*26b0*/  DSETP.NEU.AND P0, PT, |R4|, +INF , PT ;  /* 0x7ff000000400742a */ /* 0x000fd00003f0d200 */
[----:B------:R-:W-:Y:S01]  /*26c0*/  FSEL R14, R4, R6, !P0 ;  /* 0x00000006040e7208 */ /* 0x000fe20004000000 */
[----:B------:R-:W-:Y:S01]  /*26d0*/  IMAD.MOV.U32 R4, RZ, RZ, R0 ;  /* 0x000000ffff047224 */ /* 0x000fe200078e0000 */
[----:B------:R-:W-:Y:S01]  /*26e0*/  FSEL R15, R5, R7, !P0 ;  /* 0x00000007050f7208 */ /* 0x000fe20004000000 */
[----:B------:R-:W-:-:S04]  /*26f0*/  IMAD.MOV.U32 R5, RZ, RZ, 0x0 ;  /* 0x00000000ff057424 */ /* 0x000fc800078e00ff */
[----:B------:R-:W-:Y:S05]  /*2700*/  RET.REL.NODEC R4 `(_Z4yavnddPd) ;  /* 0xffffffd8043c7950 */ /* 0x000fea0003c3ffff */
.L_x_102:
        /* <DEDUP_REMOVED lines=15> */
.L_x_145:


//--------------------- .text._Z5NbodyP4Bodyi     --------------------------
	.section	.text._Z5NbodyP4Bodyi,"ax",@progbits
	.align	128
        .global         _Z5NbodyP4Bodyi
        .type           _Z5NbodyP4Bodyi,@function
        .size           _Z5NbodyP4Bodyi,(.L_x_147 - _Z5NbodyP4Bodyi)
        .other          _Z5NbodyP4Bodyi,@"STO_CUDA_ENTRY STV_DEFAULT"
_Z5NbodyP4Bodyi:
.text._Z5NbodyP4Bodyi:
[----:B------:R-:W-:Y:S01]  /*0000*/  LDC R1, c[0x0][0x37c] ;  /* 0x0000df00ff017b82 */ /* 0x000fe20000000800 */
[----:B------:R-:W0:Y:S01]  /*0010*/  S2R R0, SR_TID.X ;  /* 0x0000000000007919 */ /* 0x000e220000002100 */
[----:B------:R-:W0:Y:S02]  /*0020*/  LDCU UR4, c[0x0][0x388] ;  /* 0x00007100ff0477ac */ /* 0x000e240008000800 */
[----:B0-----:R-:W-:-:S13]  /*0030*/  ISETP.GE.AND P0, PT, R0, UR4, PT ;  /* 0x0000000400007c0c */ /* 0x001fda000bf06270 */
[----:B------:R-:W-:Y:S05]  /*0040*/  @P0 EXIT ;  /* 0x000000000000094d */ /* 0x000fea0003800000 */
[----:B------:R-:W0:Y:S01]  /*0050*/  LDCU.64 UR6, c[0x0][0x380] ;  /* 0x00007000ff0677ac */ /* 0x000e220008000a00 */
[----:B------:R-:W-:Y:S01]  /*0060*/  HFMA2 R4, -RZ, RZ, 0, 0 ;  /* 0x00000000ff047431 */ /* 0x000fe200000001ff */
[----:B------:R-:W1:Y:S01]  /*0070*/  LDCU.64 UR8, c[0x0][0x358] ;  /* 0x00006b00ff0877ac */ /* 0x000e620008000a00 */
[----:B0-----:R-:W-:-:S04]  /*0080*/  UIADD3 UR5, UP0, UPT, UR6, 0x28, URZ ;  /* 0x0000002806057890 */ /* 0x001fc8000ff1e0ff */
[----:B-1----:R-:W-:-:S12]  /*0090*/  UIADD3.X UR6, UPT, UPT, URZ, UR7, URZ, UP0, !UPT ;  /* 0x00000007ff067290 */ /* 0x002fd800087fe4ff */
.L_x_118:
[----:B012---:R-:W0:Y:S02]  /*00a0*/  LDC.64 R18, c[0x0][0x380] ;  /* 0x0000e000ff127b82 */ /* 0x007e240000000a00 */
[----:B0-----:R-:W-:-:S05]  /*00b0*/  IMAD.WIDE.U32 R18, R4, 0x28, R18 ;  /* 0x0000002804127825 */ /* 0x001fca00078e0012 */
[----:B-----5:R0:W5:Y:S04]  /*00c0*/  LDG.E R5, desc[UR8][R18.64] ;  /* 0x0000000812057981 */ /* 0x020168000c1e1900 */
[----:B------:R0:W5:Y:S04]  /*00d0*/  LDG.E R6, desc[UR8][R18.64+0x4] ;  /* 0x0000040812067981 */ /* 0x000168000c1e1900 */
[----:B------:R0:W5:Y:S04]  /*00e0*/  LDG.E R7, desc[UR8][R18.64+0x8] ;  /* 0x0000080812077981 */ /* 0x000168000c1e1900 */
[----:B------:R0:W5:Y:S04]  /*00f0*/  LDG.E R8, desc[UR8][R18.64+0xc] ;  /* 0x00000c0812087981 */ /* 0x000168000c1e1900 */
[----:B------:R0:W5:Y:S04]  /*0100*/  LDG.E R9, desc[UR8][R18.64+0x10] ;  /* 0x0000100812097981 */ /* 0x000168000c1e1900 */
[----:B------:R0:W5:Y:S04]  /*0110*/  LDG.E R10, desc[UR8][R18.64+0x14] ;  /* 0x00001408120a7981 */ /* 0x000168000c1e1900 */
[----:B------:R0:W5:Y:S01]  /*0120*/  LDG.E R11, desc[UR8][R18.64+0x24] ;  /* 0x00002408120b7981 */ /* 0x000162000c1e1900 */
[----:B------:R-:W-:-:S02]  /*0130*/  IADD3 R12, PT, PT, -R4, RZ, RZ ;  /* 0x000000ff040c7210 */ /* 0x000fc40007ffe1ff */
[----:B------:R-:W-:Y:S02]  /*0140*/  CS2R R14, SRZ ;  /* 0x00000000000e7805 */ /* 0x000fe4000001ff00 */
[----:B------:R-:W-:Y:S01]  /*0150*/  MOV R13, RZ ;  /* 0x000000ff000d7202 */ /* 0x000fe20000000f00 */
[----:B------:R0:W-:Y:S01]  /*0160*/  STG.E desc[UR8][R18.64+0x18], RZ ;  /* 0x000018ff12007986 */ /* 0x0001e2000c101908 */
[----:B------:R-:W-:Y:S01]  /*0170*/  MOV R16, UR5 ;  /* 0x0000000500107c02 */ /* 0x000fe20008000f00 */
[----:B------:R-:W-:Y:S01]  /*0180*/  UMOV UR4, URZ ;  /* 0x000000ff00047c82 */ /* 0x000fe20008000000 */
[----:B------:R-:W-:Y:S01]  /*0190*/  MOV R17, UR6 ;  /* 0x0000000600117c02 */ /* 0x000fe20008000f00 */
[----:B------:R0:W-:Y:S04]  /*01a0*/  STG.E desc[UR8][R18.64+0x1c], RZ ;  /* 0x00001cff12007986 */ /* 0x0001e8000c101908 */
[----:B------:R0:W-:Y:S02]  /*01b0*/  STG.E desc[UR8][R18.64+0x20], RZ ;  /* 0x000020ff12007986 */ /* 0x0001e4000c101908 */
.L_x_117:
[----:B------:R-:W-:-:S13]  /*01c0*/  ISETP.NE.AND P0, PT, R12, RZ, PT ;  /* 0x000000ff0c00720c */ /* 0x000fda0003f05270 */
[----:B-12---:R-:W-:Y:S05]  /*01d0*/  @!P0 BRA `(.L_x_103) ;  /* 0x0000000400688947 */ /* 0x006fea0003800000 */
[----:B------:R-:W2:Y:S04]  /*01e0*/  LDG.E R29, desc[UR8][R16.64+-0x24] ;  /* 0xffffdc08101d7981 */ /* 0x000ea8000c1e1900 */
[----:B------:R-:W3:Y:S04]  /*01f0*/  LDG.E R0, desc[UR8][R16.64+-0x28] ;  /* 0xffffd80810007981 */ /* 0x000ee8000c1e1900 */
[----:B------:R-:W4:Y:S04]  /*0200*/  LDG.E R2, desc[UR8][R16.64+-0x20] ;  /* 0xffffe00810027981 */ /* 0x000f28000c1e1900 */
[----:B------:R1:W5:Y:S02]  /*0210*/  LDG.E R20, desc[UR8][R16.64+-0x4] ;  /* 0xfffffc0810147981 */ /* 0x000364000c1e1900 */
[----:B--2--5:R-:W-:Y:S01]  /*0220*/  FADD R29, -R6, R29 ;  /* 0x0000001d061d7221 */ /* 0x024fe20000000100 */
[----:B---3--:R-:W-:-:S03]  /*0230*/  FADD R27, -R5, R0 ;  /* 0x00000000051b7221 */ /* 0x008fc60000000100 */
[----:B------:R-:W-:Y:S01]  /*0240*/  FMUL R0, R29, R29 ;  /* 0x0000001d1d007220 */ /* 0x000fe20000400000 */
[----:B----4-:R-:W-:-:S03]  /*0250*/  FADD R25, -R7, R2 ;  /* 0x0000000207197221 */ /* 0x010fc60000000100 */
[----:B------:R-:W-:-:S04]  /*0260*/  FFMA R0, R27, R27, R0 ;  /* 0x0000001b1b007223 */ /* 0x000fc80000000000 */
[----:B------:R-:W-:-:S04]  /*0270*/  FFMA R22, R25, R25, R0 ;  /* 0x0000001919167223 */ /* 0x000fc80000000000 */
[----:B------:R1:W2:Y:S01]  /*0280*/  MUFU.RSQ R3, R22 ;  /* 0x0000001600037308 */ /* 0x0002a20000001400 */
[----:B------:R-:W-:-:S04]  /*0290*/  IADD3 R0, PT, PT, R22, -0xd000000, RZ ;  /* 0xf300000016007810 */ /* 0x000fc80007ffe0ff */
[----:B------:R-:W-:-:S13]  /*02a0*/  ISETP.GT.U32.AND P0, PT, R0, 0x727fffff, PT ;  /* 0x727fffff0000780c */ /* 0x000fda0003f04070 */
[----:B-12---:R-:W-:Y:S05]  /*02b0*/  @!P0 BRA `(.L_x_104) ;  /* 0x0000000000108947 */ /* 0x006fea0003800000 */
[----:B------:R-:W-:Y:S02]  /*02c0*/  MOV R0, R22 ;  /* 0x0000001600007202 */ /* 0x000fe40000000f00 */
[----:B------:R-:W-:-:S07]  /*02d0*/  MOV R22, 0x2f0 ;  /* 0x000002f000167802 */ /* 0x000fce0000000f00 */
[----:B0-----:R-:W-:Y:S05]  /*02e0*/  CALL.REL.NOINC `($__internal_2_$__cuda_sm20_sqrt_rn_f32_slowpath) ;  /* 0x0000001800d47944 */ /* 0x001fea0003c00000 */
[----:B------:R-:W-:Y:S05]  /*02f0*/  BRA `(.L_x_105) ;  /* 0x0000000000107947 */ /* 0x000fea0003800000 */
.L_x_104:
[----:B------:R-:W-:Y:S01]  /*0300*/  FMUL.FTZ R23, R22, R3 ;  /* 0x0000000316177220 */ /* 0x000fe20000410000 */
[----:B------:R-:W-:-:S03]  /*0310*/  FMUL.FTZ R2, R3, 0.5 ;  /* 0x3f00000003027820 */ /* 0x000fc60000410000 */
[----:B------:R-:W-:-:S04]  /*0320*/  FFMA R0, -R23, R23, R22 ;  /* 0x0000001717007223 */ /* 0x000fc80000000116 */
[----:B------:R-:W-:-:S07]  /*0330*/  FFMA R23, R0, R2, R23 ;  /* 0x0000000200177223 */ /* 0x000fce0000000017 */
.L_x_105:
[----:B------:R-:W-:Y:S01]  /*0340*/  FFMA R2, R23, R23, 900000000 ;  /* 0x4e5693a417027423 */ /* 0x000fe20000000017 */
[----:B------:R-:W-:-:S03]  /*0350*/  FMUL R3, R11, 6.6730003467352361213e-11 ;  /* 0x2e92bda70b037820 */ /* 0x000fc60000400000 */
[----:B------:R-:W1:Y:S01]  /*0360*/  MUFU.RCP R0, R2 ;  /* 0x0000000200007308 */ /* 0x000e620000001000 */
[----:B------:R-:W-:-:S07]  /*0370*/  FMUL R3, R20, R3 ;  /* 0x0000000314037220 */ /* 0x000fce0000400000 */
[----:B------:R-:W2:Y:S01]  /*0380*/  FCHK P0, R3, R2 ;  /* 0x0000000203007302 */ /* 0x000ea20000000000 */
[----:B-1----:R-:W-:-:S04]  /*0390*/  FFMA R21, -R2, R0, 1 ;  /* 0x3f80000002157423 */ /* 0x002fc80000000100 */
[----:B------:R-:W-:-:S04]  /*03a0*/  FFMA R0, R0, R21, R0 ;  /* 0x0000001500007223 */ /* 0x000fc80000000000 */
[----:B------:R-:W-:-:S04]  /*03b0*/  FFMA R21, R3, R0, RZ ;  /* 0x0000000003157223 */ /* 0x000fc800000000ff */
[----:B------:R-:W-:-:S04]  /*03c0*/  FFMA R22, -R2, R21, R3 ;  /* 0x0000001502167223 */ /* 0x000fc80000000103 */
[----:B------:R-:W-:Y:S01]  /*03d0*/  FFMA R22, R0, R22, R21 ;  /* 0x0000001600167223 */ /* 0x000fe20000000015 */
[----:B--2---:R-:W-:Y:S06]  /*03e0*/  @!P0 BRA `(.L_x_106) ;  /* 0x0000000000108947 */ /* 0x004fec0003800000 */
[----:B------:R-:W-:Y:S02]  /*03f0*/  MOV R0, R2 ;  /* 0x0000000200007202 */ /* 0x000fe40000000f00 */
[----:B------:R-:W-:-:S07]  /*0400*/  MOV R2, 0x420 ;  /* 0x0000042000027802 */ /* 0x000fce0000000f00 */
[----:B0-----:R-:W-:Y:S05]  /*0410*/  CALL.REL.NOINC `($__internal_3_$__cuda_sm3x_div_rn_noftz_f32_slowpath) ;  /* 0x0000001800e87944 */ /* 0x001fea0003c00000 */
[----:B------:R-:W-:-:S07]  /*0420*/  MOV R22, R0 ;  /* 0x0000000000167202 */ /* 0x000fce0000000f00 */
.L_x_106:
[----:B------:R-:W1:Y:S01]  /*0430*/  MUFU.RCP R0, R23 ;  /* 0x0000001700007308 */ /* 0x000e620000001000 */
[----:B------:R-:W-:-:S07]  /*0440*/  FMUL R3, R27, R22 ;  /* 0x000000161b037220 */ /* 0x000fce0000400000 */
[----:B------:R-:W2:Y:S01]  /*0450*/  FCHK P0, R3, R23 ;  /* 0x0000001703007302 */ /* 0x000ea20000000000 */
[----:B-1----:R-:W-:-:S04]  /*0460*/  FFMA R21, R0, -R23, 1 ;  /* 0x3f80000000157423 */ /* 0x002fc80000000817 */
[----:B------:R-:W-:-:S04]  /*0470*/  FFMA R0, R0, R21, R0 ;  /* 0x0000001500007223 */ /* 0x000fc80000000000 */
[----:B------:R-:W-:-:S04]  /*0480*/  FFMA R2, R3, R0, RZ ;  /* 0x0000000003027223 */ /* 0x000fc800000000ff */
[----:B------:R-:W-:-:S04]  /*0490*/  FFMA R21, R2, -R23, R3 ;  /* 0x8000001702157223 */ /* 0x000fc80000000003 */
[----:B------:R-:W-:Y:S01]  /*04a0*/  FFMA R2, R0, R21, R2 ;  /* 0x0000001500027223 */ /* 0x000fe20000000002 */
[----:B--2---:R-:W-:Y:S06]  /*04b0*/  @!P0 BRA `(.L_x_107) ;  /* 0x0000000000108947 */ /* 0x004fec0003800000 */
[----:B------:R-:W-:Y:S02]  /*04c0*/  MOV R0, R23 ;  /* 0x0000001700007202 */ /* 0x000fe40000000f00 */
[----:B------:R-:W-:-:S07]  /*04d0*/  MOV R2, 0x4f0 ;  /* 0x000004f000027802 */ /* 0x000fce0000000f00 */
[----:B0-----:R-:W-:Y:S05]  /*04e0*/  CALL.REL.NOINC `($__internal_3_$__cuda_sm3x_div_rn_noftz_f32_slowpath) ;  /* 0x0000001800b47944 */ /* 0x001fea0003c00000 */
[----:B------:R-:W-:-:S07]  /*04f0*/  MOV R2, R0 ;  /* 0x0000000000027202 */ /* 0x000fce0000000f00 */
.L_x_107:
[----:B------:R-:W1:Y:S01]  /*0500*/  MUFU.RCP R0, R23 ;  /* 0x0000001700007308 */ /* 0x000e620000001000 */
[----:B------:R-:W-:Y:S01]  /*0510*/  FMUL R24, R29, R22 ;  /* 0x000000161d187220 */ /* 0x000fe20000400000 */
[----:B------:R-:W-:-:S06]  /*0520*/  FADD R15, R15, R2 ;  /* 0x000000020f0f7221 */ /* 0x000fcc0000000000 */
        /* <DEDUP_REMOVED lines=8> */
[----:B------:R-:W-:Y:S02]  /*05b0*/  MOV R0, R23 ;  /* 0x0000001700007202 */ /* 0x000fe40000000f00 */
[----:B------:R-:W-:-:S07]  /*05c0*/  MOV R2, 0x5e0 ;  /* 0x000005e000027802 */ /* 0x000fce0000000f00 */
[----:B0-----:R-:W-:Y:S05]  /*05d0*/  CALL.REL.NOINC `($__internal_3_$__cuda_sm3x_div_rn_noftz_f32_slowpath) ;  /* 0x0000001800787944 */ /* 0x001fea0003c00000 */
[----:B------:R-:W-:-:S07]  /*05e0*/  MOV R3, R0 ;  /* 0x0000000000037202 */ /* 0x000fce0000000f00 */
.L_x_108:
        /* <DEDUP_REMOVED lines=14> */
.L_x_109:
[----:B------:R-:W-:Y:S01]  /*06d0*/  FADD R13, R13, R0 ;  /* 0x000000000d0d7221 */ /* 0x000fe20000000000 */
[----:B------:R1:W-:Y:S04]  /*06e0*/  STG.E desc[UR8][R18.64], R5 ;  /* 0x0000000512007986 */ /* 0x0003e8000c101908 */
        /* <DEDUP_REMOVED lines=8> */
[----:B------:R1:W-:Y:S02]  /*0770*/  STG.E desc[UR8][R18.64+0x20], R13 ;  /* 0x0000200d12007986 */ /* 0x0003e4000c101908 */
.L_x_103:
[----:B------:R-:W-:-:S06]  /*0780*/  UIADD3 UR7, UPT, UPT, UR4, 0x1, URZ ;  /* 0x0000000104077890 */ /* 0x000fcc000fffe0ff */
[----:B------:R-:W-:-:S13]  /*0790*/  ISETP.NE.AND P0, PT, R4, UR7, PT ;  /* 0x0000000704007c0c */ /* 0x000fda000bf05270 */
[----:B------:R-:W-:Y:S05]  /*07a0*/  @!P0 BRA `(.L_x_110) ;  /* 0x0000000400688947 */ /* 0x000fea0003800000 */
        /* <DEDUP_REMOVED lines=13> */
[----:B0-2---:R-:W-:Y:S05]  /*0880*/  @!P0 BRA `(.L_x_111) ;  /* 0x0000000000108947 */ /* 0x005fea0003800000 */
[----:B------:R-:W-:Y:S02]  /*0890*/  MOV R0, R22 ;  /* 0x0000001600007202 */ /* 0x000fe40000000f00 */
[----:B------:R-:W-:-:S07]  /*08a0*/  MOV R22, 0x8c0 ;  /* 0x000008c000167802 */ /* 0x000fce0000000f00 */
[----:B-1----:R-:W-:Y:S05]  /*08b0*/  CALL.REL.NOINC `($__internal_2_$__cuda_sm20_sqrt_rn_f32_slowpath) ;  /* 0x0000001400607944 */ /* 0x002fea0003c00000 */
[----:B------:R-:W-:Y:S05]  /*08c0*/  BRA `(.L_x_112) ;  /* 0x0000000000107947 */ /* 0x000fea0003800000 */
.L_x_111:
[----:B------:R-:W-:Y:S01]  /*08d0*/  FMUL.FTZ R23, R22, R3 ;  /* 0x0000000316177220 */ /* 0x000fe20000410000 */
[----:B------:R-:W-:-:S03]  /*08e0*/  FMUL.FTZ R2, R3, 0.5 ;  /* 0x3f00000003027820 */ /* 0x000fc60000410000 */
[----:B------:R-:W-:-:S04]  /*08f0*/  FFMA R0, -R23, R23, R22 ;  /* 0x0000001717007223 */ /* 0x000fc80000000116 */
[----:B------:R-:W-:-:S07]  /*0900*/  FFMA R23, R0, R2, R23 ;  /* 0x0000000200177223 */ /* 0x000fce0000000017 */
.L_x_112:
[----:B------:R-:W-:Y:S01]  /*0910*/  FFMA R2, R23, R23, 900000000 ;  /* 0x4e5693a417027423 */ /* 0x000fe20000000017 */
[----:B------:R-:W-:-:S03]  /*0920*/  FMUL R3, R11, 6.6730003467352361213e-11 ;  /* 0x2e92bda70b037820 */ /* 0x000fc60000400000 */
[----:B------:R-:W0:Y:S01]  /*0930*/  MUFU.RCP R0, R2 ;  /* 0x0000000200007308 */ /* 0x000e220000001000 */
[----:B------:R-:W-:-:S07]  /*0940*/  FMUL R3, R3, R20 ;  /* 0x0000001403037220 */ /* 0x000fce0000400000 */
[----:B------:R-:W2:Y:S01]  /*0950*/  FCHK P0, R3, R2 ;  /* 0x0000000203007302 */ /* 0x000ea20000000000 */
[----:B0-----:R-:W-:-:S04]  /*0960*/  FFMA R21, -R2, R0, 1 ;  /* 0x3f80000002157423 */ /* 0x001fc80000000100 */
[----:B------:R-:W-:-:S04]  /*0970*/  FFMA R0, R0, R21, R0 ;  /* 0x0000001500007223 */ /* 0x000fc80000000000 */
[----:B------:R-:W-:-:S04]  /*0980*/  FFMA R21, R3, R0, RZ ;  /* 0x0000000003157223 */ /* 0x000fc800000000ff */
[----:B------:R-:W-:-:S04]  /*0990*/  FFMA R22, -R2, R21, R3 ;  /* 0x0000001502167223 */ /* 0x000fc80000000103 */
[----:B------:R-:W-:Y:S01]  /*09a0*/  FFMA R22, R0, R22, R21 ;  /* 0x0000001600167223 */ /* 0x000fe20000000015 */
[----:B--2---:R-:W-:Y:S06]  /*09b0*/  @!P0 BRA `(.L_x_113) ;  /* 0x0000000000108947 */ /* 0x004fec0003800000 */
[----:B------:R-:W-:Y:S02]  /*09c0*/  MOV R0, R2 ;  /* 0x0000000200007202 */ /* 0x000fe40000000f00 */
[----:B------:R-:W-:-:S07]  /*09d0*/  MOV R2, 0x9f0 ;  /* 0x000009f000027802 */ /* 0x000fce0000000f00 */
[----:B-1----:R-:W-:Y:S05]  /*09e0*/  CALL.REL.NOINC `($__internal_3_$__cuda_sm3x_div_rn_noftz_f32_slowpath) ;  /* 0x0000001400747944 */ /* 0x002fea0003c00000 */
[----:B------:R-:W-:-:S07]  /*09f0*/  MOV R22, R0 ;  /* 0x0000000000167202 */ /* 0x000fce0000000f00 */
.L_x_113:
[----:B------:R-:W0:Y:S01]  /*0a00*/  MUFU.RCP R0, R23 ;  /* 0x0000001700007308 */ /* 0x000e220000001000 */
[----:B------:R-:W-:-:S07]  /*0a10*/  FMUL R3, R27, R22 ;  /* 0x000000161b037220 */ /* 0x000fce0000400000 */
[----:B------:R-:W2:Y:S01]  /*0a20*/  FCHK P0, R3, R23 ;  /* 0x0000001703007302 */ /* 0x000ea20000000000 */
[----:B0-----:R-:W-:-:S04]  /*0a30*/  FFMA R21, R0, -R23, 1 ;  /* 0x3f80000000157423 */ /* 0x001fc80000000817 */
[----:B------:R-:W-:-:S04]  /*0a40*/  FFMA R0, R0, R21, R0 ;  /* 0x0000001500007223 */ /* 0x000fc80000000000 */
[----:B------:R-:W-:-:S04]  /*0a50*/  FFMA R2, R3, R0, RZ ;  /* 0x0000000003027223 */ /* 0x000fc800000000ff */
[----:B------:R-:W-:-:S04]  /*0a60*/  FFMA R21, R2, -R23, R3 ;  /* 0x8000001702157223 */ /* 0x000fc80000000003 */
[----:B------:R-:W-:Y:S01]  /*0a70*/  FFMA R2, R0, R21, R2 ;  /* 0x0000001500027223 */ /* 0x000fe20000000002 */
[----:B--2---:R-:W-:Y:S06]  /*0a80*/  @!P0 BRA `(.L_x_114) ;  /* 0x0000000000108947 */ /* 0x004fec0003800000 */
[----:B------:R-:W-:Y:S02]  /*0a90*/  MOV R0, R23 ;  /* 0x0000001700007202 */ /* 0x000fe40000000f00 */
[----:B------:R-:W-:-:S07]  /*0aa0*/  MOV R2, 0xac0 ;  /* 0x00000ac000027802 */ /* 0x000fce0000000f00 */
[----:B-1----:R-:W-:Y:S05]  /*0ab0*/  CALL.REL.NOINC `($__internal_3_$__cuda_sm3x_div_rn_noftz_f32_slowpath) ;  /* 0x0000001400407944 */ /* 0x002fea0003c00000 */
[----:B------:R-:W-:-:S07]  /*0ac0*/  MOV R2, R0 ;  /* 0x0000000000027202 */ /* 0x000fce0000000f00 */
.L_x_114:
[----:B------:R-:W0:Y:S01]  /*0ad0*/  MUFU.RCP R0, R23 ;  /* 0x0000001700007308 */ /* 0x000e220000001000 */
[----:B------:R-:W-:Y:S01]  /*0ae0*/  FMUL R24, R29, R22 ;  /* 0x000000161d187220 */ /* 0x000fe20000400000 */
[----:B-1----:R-:W-:-:S06]  /*0af0*/  FADD R15, R15, R2 ;  /* 0x000000020f0f7221 */ /* 0x002fcc0000000000 */
[----:B------:R-:W1:Y:S01]  /*0b00*/  FCHK P0, R24, R23 ;  /* 0x0000001718007302 */ /* 0x000e620000000000 */
[----:B0-----:R-:W-:-:S04]  /*0b10*/  FFMA R3, R0, -R23, 1 ;  /* 0x3f80000000037423 */ /* 0x001fc80000000817 */
[----:B------:R-:W-:-:S04]  /*0b20*/  FFMA R0, R0, R3, R0 ;  /* 0x0000000300007223 */ /* 0x000fc80000000000 */
[----:B------:R-:W-:-:S04]  /*0b30*/  FFMA R3, R0, R24, RZ ;  /* 0x0000001800037223 */ /* 0x000fc800000000ff */
[----:B------:R-:W-:-:S04]  /*0b40*/  FFMA R20, R3, -R23, R24 ;  /* 0x8000001703147223 */ /* 0x000fc80000000018 */
[----:B------:R-:W-:Y:S01]  /*0b50*/  FFMA R3, R0, R20, R3 ;  /* 0x0000001400037223 */ /* 0x000fe20000000003 */
[----:B-1----:R-:W-:Y:S06]  /*0b60*/  @!P0 BRA `(.L_x_115) ;  /* 0x0000000000148947 */ /* 0x002fec0003800000 */
[----:B------:R-:W-:Y:S02]  /*0b70*/  MOV R3, R24 ;  /* 0x0000001800037202 */ /* 0x000fe40000000f00 */
[----:B------:R-:W-:Y:S02]  /*0b80*/  MOV R0, R23 ;  /* 0x0000001700007202 */ /* 0x000fe40000000f00 */
[----:B------:R-:W-:-:S07]  /*0b90*/  MOV R2, 0xbb0 ;  /* 0x00000bb000027802 */ /* 0x000fce0000000f00 */
[----:B------:R-:W-:Y:S05]  /*0ba0*/  CALL.REL.NOINC `($__internal_3_$__cuda_sm3x_div_rn_noftz_f32_slowpath) ;  /* 0x0000001400047944 */ /* 0x000fea0003c00000 */
[----:B------:R-:W-:-:S07]  /*0bb0*/  MOV R3, R0 ;  /* 0x0000000000037202 */ /* 0x000fce0000000f00 */
.L_x_115:
[----:B------:R-:W0:Y:S01]  /*0bc0*/  MUFU.RCP R0, R23 ;  /* 0x0000001700007308 */ /* 0x000e220000001000 */
[----:B------:R-:W-:Y:S01]  /*0bd0*/  FMUL R25, R25, R22 ;  /* 0x0000001619197220 */ /* 0x000fe20000400000 */
[----:B------:R-:W-:-:S06]  /*0be0*/  FADD R14, R14, R3 ;  /* 0x000000030e0e7221 */ /* 0x000fcc0000000000 */
        /* <DEDUP_REMOVED lines=11> */
.L_x_116:
        /* <DEDUP_REMOVED lines=11> */
.L_x_110:
[----:B------:R-:W-:Y:S01]  /*0d50*/  UIADD3 UR4, UPT, UPT, UR4, 0x2, URZ ;  /* 0x0000000204047890 */ /* 0x000fe2000fffe0ff */
[----:B------:R-:W-:Y:S02]  /*0d60*/  IADD3 R16, P0, PT, R16, 0x50, RZ ;  /* 0x0000005010107810 */ /* 0x000fe40007f1e0ff */
[----:B------:R-:W-:Y:S01]  /*0d70*/  IADD3 R12, PT, PT, R12, 0x2, RZ ;  /* 0x000000020c0c7810 */ /* 0x000fe20007ffe0ff */
[----:B------:R-:W-:Y:S01]  /*0d80*/  UISETP.NE.AND UP0, UPT, UR4, 0x3e8, UPT ;  /* 0x000003e80400788c */ /* 0x000fe2000bf05270 */
[----:B------:R-:W-:-:S08]  /*0d90*/  IADD3.X R17, PT, PT, RZ, R17, RZ, P0, !PT ;  /* 0x00000011ff117210 */ /* 0x000fd000007fe4ff */
[----:B------:R-:W-:Y:S05]  /*0da0*/  BRA.U UP0, `(.L_x_117) ;  /* 0xfffffff500047547 */ /* 0x000fea000b83ffff */
[----:B------:R-:W-:-:S04]  /*0db0*/  IADD3 R4, PT, PT, R4, 0x1, RZ ;  /* 0x0000000104047810 */ /* 0x000fc80007ffe0ff */
[----:B------:R-:W-:-:S13]  /*0dc0*/  ISETP.NE.AND P0, PT, R4, 0x3e8, PT ;  /* 0x000003e80400780c */ /* 0x000fda0003f05270 */
[----:B------:R-:W-:Y:S05]  /*0dd0*/  @P0 BRA `(.L_x_118) ;  /* 0xfffffff000b00947 */ /* 0x000fea000383ffff */
[----:B------:R-:W3:Y:S02]  /*0de0*/  LDCU.64 UR4, c[0x0][0x380] ;  /* 0x00007000ff0477ac */ /* 0x000ee40008000a00 */
[----:B---3--:R-:W-:-:S04]  /*0df0*/  UIADD3 UR4, UP0, UPT, UR4, 0x50, URZ ;  /* 0x0000005004047890 */ /* 0x008fc8000ff1e0ff */
[----:B------:R-:W-:Y:S02]  /*0e00*/  UIADD3.X UR5, UPT, UPT, URZ, UR5, URZ, UP0, !UPT ;  /* 0x00000005ff057290 */ /* 0x000fe400087fe4ff */
[----:B------:R-:W-:Y:S01]  /*0e10*/  MOV R2, UR4 ;  /* 0x0000000400027c02 */ /* 0x000fe20008000f00 */
[----:B------:R-:W-:-:S03]  /*0e20*/  UMOV UR4, URZ ;  /* 0x000000ff00047c82 */ /* 0x000fc60008000000 */
[----:B-12--5:R-:W-:-:S07]  /*0e30*/  MOV R5, UR5 ;  /* 0x0000000500057c02 */ /* 0x026fce0008000f00 */
.L_x_131:
[----:B-1----:R-:W-:Y:S02]  /*0e40*/  MOV R22, R2 ;  /* 0x0000000200167202 */ /* 0x002fe40000000f00 */
[----:B------:R-:W-:-:S05]  /*0e50*/  MOV R23, R5 ;  /* 0x0000000500177202 */ /* 0x000fca0000000f00 */
[----:B------:R-:W2:Y:S04]  /*0e60*/  LDG.E R4, desc[UR8][R22.64+-0x2c] ;  /* 0xffffd40816047981 */ /* 0x000ea8000c1e1900 */
[----:B------:R-:W3:Y:S04]  /*0e70*/  LDG.E R3, desc[UR8][R22.64+-0x38] ;  /* 0xffffc80816037981 */ /* 0x000ee8000c1e1900 */
[----:B------:R1:W5:Y:S04]  /*0e80*/  LDG.E R16, desc[UR8][R22.64+-0x50] ;  /* 0xffffb00816107981 */ /* 0x000368000c1e1900 */
[----:B------:R1:W5:Y:S04]  /*0e90*/  LDG.E R17, desc[UR8][R22.64+-0x4c] ;  /* 0xffffb40816117981 */ /* 0x000368000c1e1900 */
[----:B------:R1:W5:Y:S04]  /*0ea0*/  LDG.E R15, desc[UR8][R22.64+-0x48] ;  /* 0xffffb808160f7981 */ /* 0x000368000c1e1900 */
[----:B------:R1:W5:Y:S04]  /*0eb0*/  LDG.E R13, desc[UR8][R22.64+-0x44] ;  /* 0xffffbc08160d7981 */ /* 0x000368000c1e1900 */
[----:B------:R1:W5:Y:S04]  /*0ec0*/  LDG.E R12, desc[UR8][R22.64+-0x40] ;  /* 0xffffc008160c7981 */ /* 0x000368000c1e1900 */
[----:B------:R1:W5:Y:S04]  /*0ed0*/  LDG.E R14, desc[UR8][R22.64+-0x3c] ;  /* 0xffffc408160e7981 */ /* 0x000368000c1e1900 */
[----:B------:R1:W5:Y:S04]  /*0ee0*/  LDG.E R6, desc[UR8][R22.64+-0x34] ;  /* 0xffffcc0816067981 */ /* 0x000368000c1e1900 */
[----:B------:R1:W5:Y:S01]  /*0ef0*/  LDG.E R5, desc[UR8][R22.64+-0x30] ;  /* 0xffffd00816057981 */ /* 0x000362000c1e1900 */
[----:B--2---:R-:W2:Y:S01]  /*0f00*/  MUFU.RCP R7, R4 ;  /* 0x0000000400077308 */ /* 0x004ea20000001000 */
[----:B---3--:R-:W-:-:S07]  /*0f10*/  FMUL R3, R3, 9.99999979520000000000e+10 ;  /* 0x51ba43b703037820 */ /* 0x008fce0000400000 */
[----:B------:R-:W3:Y:S01]  /*0f20*/  FCHK P0, R3, R4 ;  /* 0x0000000403007302 */ /* 0x000ee20000000000 */
[----:B--2---:R-:W-:-:S04]  /*0f30*/  FFMA R0, -R4, R7, 1 ;  /* 0x3f80000004007423 */ /* 0x004fc80000000107 */
[----:B------:R-:W-:-:S04]  /*0f40*/  FFMA R0, R7, R0, R7 ;  /* 0x0000000007007223 */ /* 0x000fc80000000007 */
[----:B------:R-:W-:-:S04]  /*0f50*/  FFMA R7, R3, R0, RZ ;  /* 0x0000000003077223 */ /* 0x000fc800000000ff */
[----:B------:R-:W-:-:S04]  /*0f60*/  FFMA R2, -R4, R7, R3 ;  /* 0x0000000704027223 */ /* 0x000fc80000000103 */
[----:B------:R-:W-:Y:S01]  /*0f70*/  FFMA R2, R0, R2, R7 ;  /* 0x0000000200027223 */ /* 0x000fe20000000007 */
[----:B-1-3--:R-:W-:Y:S06]  /*0f80*/  @!P0 BRA `(.L_x_119) ;  /* 0x0000000000108947 */ /* 0x00afec0003800000 */
[----:B------:R-:W-:Y:S02]  /*0f90*/  MOV R0, R4 ;  /* 0x0000000400007202 */ /* 0x000fe40000000f00 */
[----:B------:R-:W-:-:S07]  /*0fa0*/  MOV R2, 0xfc0 ;  /* 0x00000fc000027802 */ /* 0x000fce0000000f00 */
[----:B0----5:R-:W-:Y:S05]  /*0fb0*/  CALL.REL.NOINC `($__internal_3_$__cuda_sm3x_div_rn_noftz_f32_slowpath) ;  /* 0x0000001000007944 */ /* 0x021fea0003c00000 */
[----:B------:R-:W-:-:S07]  /*0fc0*/  MOV R2, R0 ;  /* 0x0000000000027202 */ /* 0x000fce0000000f00 */
.L_x_119:
[----:B------:R-:W1:Y:S01]  /*0fd0*/  MUFU.RCP R3, R4 ;  /* 0x0000000400037308 */ /* 0x000e620000001000 */
[----:B-----5:R-:W-:Y:S01]  /*0fe0*/  FMUL R7, R6, 9.99999979520000000000e+10 ;  /* 0x51ba43b706077820 */ /* 0x020fe20000400000 */
[----:B------:R-:W-:-:S06]  /*0ff0*/  FADD R13, R13, R2 ;  /* 0x000000020d0d7221 */ /* 0x000fcc0000000000 */
        /* <DEDUP_REMOVED lines=8> */
[----:B------:R-:W-:Y:S02]  /*1080*/  MOV R0, R4 ;  /* 0x0000000400007202 */ /* 0x000fe40000000f00 */
[----:B------:R-:W-:-:S07]  /*1090*/  MOV R2, 0x10b0 ;  /* 0x000010b000027802 */ /* 0x000fce0000000f00 */
[----:B0-----:R-:W-:Y:S05]  /*10a0*/  CALL.REL.NOINC `($__internal_3_$__cuda_sm3x_div_rn_noftz_f32_slowpath) ;  /* 0x0000000c00c47944 */ /* 0x001fea0003c00000 */
[----:B------:R-:W-:-:S07]  /*10b0*/  MOV R3, R0 ;  /* 0x0000000000037202 */ /* 0x000fce0000000f00 */
.L_x_120:
[----:B------:R-:W1:Y:S01]  /*10c0*/  MUFU.RCP R9, R4 ;  /* 0x0000000400097308 */ /* 0x000e620000001000 */
[----:B------:R-:W-:Y:S01]  /*10d0*/  FMUL R7, R5, 9.99999979520000000000e+10 ;  /* 0x51ba43b705077820 */ /* 0x000fe20000400000 */
        /* <DEDUP_REMOVED lines=12> */
.L_x_121:
[----:B0-----:R-:W2:Y:S04]  /*11a0*/  LDG.E R18, desc[UR8][R22.64+-0x4] ;  /* 0xfffffc0816127981 */ /* 0x001ea8000c1e1900 */
        /* <DEDUP_REMOVED lines=9> */
[----:B------:R-:W-:Y:S01]  /*1240*/  FADD R0, R14, R0 ;  /* 0x000000000e007221 */ /* 0x000fe20000000000 */
[----:B------:R-:W-:Y:S01]  /*1250*/  FFMA R19, R13, 9.99999979520000000000e+10, R16 ;  /* 0x51ba43b70d137823 */ /* 0x000fe20000000010 */
[----:B------:R-:W-:Y:S01]  /*1260*/  FFMA R17, R12, 9.99999979520000000000e+10, R17 ;  /* 0x51ba43b70c117823 */ /* 0x000fe20000000011 */
[----:B------:R-:W-:Y:S01]  /*1270*/  STG.E desc[UR8][R22.64+-0x40], R12 ;  /* 0xffffc00c16007986 */ /* 0x000fe2000c101908 */
[----:B------:R-:W-:-:S03]  /*1280*/  FFMA R15, R0, 9.99999979520000000000e+10, R15 ;  /* 0x51ba43b7000f7823 */ /* 0x000fc6000000000f */
[----:B------:R-:W-:Y:S04]  /*1290*/  STG.E desc[UR8][R22.64+-0x50], R19 ;  /* 0xffffb01316007986 */ /* 0x000fe8000c101908 */
[----:B------:R-:W-:Y:S04]  /*12a0*/  STG.E desc[UR8][R22.64+-0x4c], R17 ;  /* 0xffffb41116007986 */ /* 0x000fe8000c101908 */
[----:B------:R-:W-:Y:S04]  /*12b0*/  STG.E desc[UR8][R22.64+-0x3c], R0 ;  /* 0xffffc40016007986 */ /* 0x000fe8000c101908 */
[----:B------:R-:W-:Y:S04]  /*12c0*/  STG.E desc[UR8][R22.64+-0x48], R15 ;  /* 0xffffb80f16007986 */ /* 0x000fe8000c101908 */
[----:B------:R1:W-:Y:S01]  /*12d0*/  STG.E desc[UR8][R22.64+-0x44], R13 ;  /* 0xffffbc0d16007986 */ /* 0x0003e2000c101908 */
[----:B--2---:R-:W2:Y:S01]  /*12e0*/  MUFU.RCP R21, R18 ;  /* 0x0000001200157308 */ /* 0x004ea20000001000 */
[----:B---3--:R-:W-:-:S07]  /*12f0*/  FMUL R3, R3, 9.99999979520000000000e+10 ;  /* 0x51ba43b703037820 */ /* 0x008fce0000400000 */
[----:B------:R-:W3:Y:S01]  /*1300*/  FCHK P0, R3, R18 ;  /* 0x0000001203007302 */ /* 0x000ee20000000000 */
[----:B--2---:R-:W-:-:S04]  /*1310*/  FFMA R2, -R18, R21, 1 ;  /* 0x3f80000012027423 */ /* 0x004fc80000000115 */
[----:B------:R-:W-:-:S04]  /*1320*/  FFMA R2, R21, R2, R21 ;  /* 0x0000000215027223 */ /* 0x000fc80000000015 */
[----:B-1----:R-:W-:-:S04]  /*1330*/  FFMA R13, R3, R2, RZ ;  /* 0x00000002030d7223 */ /* 0x002fc800000000ff */
[----:B------:R-:W-:-:S04]  /*1340*/  FFMA R14, -R18, R13, R3 ;  /* 0x0000000d120e7223 */ /* 0x000fc80000000103 */
[----:B------:R-:W-:Y:S01]  /*1350*/  FFMA R2, R2, R14, R13 ;  /* 0x0000000e02027223 */ /* 0x000fe2000000000d */
[----:B0--3--:R-:W-:Y:S06]  /*1360*/  @!P0 BRA `(.L_x_122) ;  /* 0x0000000000108947 */ /* 0x009fec0003800000 */
[----:B------:R-:W-:Y:S02]  /*1370*/  MOV R0, R18 ;  /* 0x0000001200007202 */ /* 0x000fe40000000f00 */
[----:B------:R-:W-:-:S07]  /*1380*/  MOV R2, 0x13a0 ;  /* 0x000013a000027802 */ /* 0x000fce0000000f00 */
[----:B-----5:R-:W-:Y:S05]  /*1390*/  CALL.REL.NOINC `($__internal_3_$__cuda_sm3x_div_rn_noftz_f32_slowpath) ;  /* 0x0000000c00087944 */ /* 0x020fea0003c00000 */
[----:B------:R-:W-:-:S07]  /*13a0*/  MOV R2, R0 ;  /* 0x0000000000027202 */ /* 0x000fce0000000f00 */
.L_x_122:
[----:B------:R-:W0:Y:S01]  /*13b0*/  MUFU.RCP R3, R18 ;  /* 0x0000001200037308 */ /* 0x000e220000001000 */
[----:B-----5:R-:W-:Y:S01]  /*13c0*/  FMUL R13, R8, 9.99999979520000000000e+10 ;  /* 0x51ba43b7080d7820 */ /* 0x020fe20000400000 */
[----:B------:R-:W-:-:S06]  /*13d0*/  FADD R8, R5, R2 ;  /* 0x0000000205087221 */ /* 0x000fcc0000000000 */
[----:B------:R-:W1:Y:S01]  /*13e0*/  FCHK P0, R13, R18 ;  /* 0x000000120d007302 */ /* 0x000e620000000000 */
[----:B0-----:R-:W-:-:S04]  /*13f0*/  FFMA R0, -R18, R3, 1 ;  /* 0x3f80000012007423 */ /* 0x001fc80000000103 */
[----:B------:R-:W-:-:S04]  /*1400*/  FFMA R0, R3, R0, R3 ;  /* 0x0000000003007223 */ /* 0x000fc80000000003 */
[----:B------:R-:W-:-:S04]  /*1410*/  FFMA R3, R0, R13, RZ ;  /* 0x0000000d00037223 */ /* 0x000fc800000000ff */
[----:B------:R-:W-:-:S04]  /*1420*/  FFMA R12, -R18, R3, R13 ;  /* 0x00000003120c7223 */ /* 0x000fc8000000010d */
[----:B------:R-:W-:Y:S01]  /*1430*/  FFMA R5, R0, R12, R3 ;  /* 0x0000000c00057223 */ /* 0x000fe20000000003 */
[----:B-1----:R-:W-:Y:S06]  /*1440*/  @!P0 BRA `(.L_x_123) ;  /* 0x0000000000148947 */ /* 0x002fec0003800000 */
[----:B------:R-:W-:Y:S02]  /*1450*/  MOV R3, R13 ;  /* 0x0000000d00037202 */ /* 0x000fe40000000f00 */
[----:B------:R-:W-:Y:S02]  /*1460*/  MOV R0, R18 ;  /* 0x0000001200007202 */ /* 0x000fe40000000f00 */
[----:B------:R-:W-:-:S07]  /*1470*/  MOV R2, 0x1490 ;  /* 0x0000149000027802 */ /* 0x000fce0000000f00 */
[----:B------:R-:W-:Y:S05]  /*1480*/  CALL.REL.NOINC `($__internal_3_$__cuda_sm3x_div_rn_noftz_f32_slowpath) ;  /* 0x0000000800cc7944 */ /* 0x000fea0003c00000 */
[----:B------:R-:W-:-:S07]  /*1490*/  MOV R5, R0 ;  /* 0x0000000000057202 */ /* 0x000fce0000000f00 */
.L_x_123:
[----:B------:R-:W0:Y:S01]  /*14a0*/  MUFU.RCP R3, R18 ;  /* 0x0000001200037308 */ /* 0x000e220000001000 */
[----:B------:R-:W-:Y:S01]  /*14b0*/  FMUL R9, R9, 9.99999979520000000000e+10 ;  /* 0x51ba43b709097820 */ /* 0x000fe20000400000 */
        /* <DEDUP_REMOVED lines=12> */
.L_x_124:
        /* <DEDUP_REMOVED lines=13> */
[----:B------:R0:W-:Y:S01]  /*1650*/  STG.E desc[UR8][R22.64+-0x1c], R8 ;  /* 0xffffe40816007986 */ /* 0x0001e2000c101908 */
[----:B------:R-:W-:-:S03]  /*1660*/  FFMA R21, R7, 9.99999979520000000000e+10, R4 ;  /* 0x51ba43b707157823 */ /* 0x000fc60000000004 */
[----:B------:R0:W-:Y:S04]  /*1670*/  STG.E desc[UR8][R22.64+-0x18], R5 ;  /* 0xffffe80516007986 */ /* 0x0001e8000c101908 */
[----:B------:R0:W-:Y:S04]  /*1680*/  STG.E desc[UR8][R22.64+-0x28], R11 ;  /* 0xffffd80b16007986 */ /* 0x0001e8000c101908 */
[----:B------:R0:W-:Y:S04]  /*1690*/  STG.E desc[UR8][R22.64+-0x24], R19 ;  /* 0xffffdc1316007986 */ /* 0x0001e8000c101908 */
[----:B------:R0:W-:Y:S04]  /*16a0*/  STG.E desc[UR8][R22.64+-0x14], R7 ;  /* 0xffffec0716007986 */ /* 0x0001e8000c101908 */
[----:B------:R0:W-:Y:S01]  /*16b0*/  STG.E desc[UR8][R22.64+-0x20], R21 ;  /* 0xffffe01516007986 */ /* 0x0001e2000c101908 */
[----:B--2---:R-:W1:Y:S01]  /*16c0*/  MUFU.RCP R25, R18 ;  /* 0x0000001200197308 */ /* 0x004e620000001000 */
[----:B---3--:R-:W-:-:S07]  /*16d0*/  FMUL R3, R3, 9.99999979520000000000e+10 ;  /* 0x51ba43b703037820 */ /* 0x008fce0000400000 */
[----:B------:R-:W2:Y:S01]  /*16e0*/  FCHK P0, R3, R18 ;  /* 0x0000001203007302 */ /* 0x000ea20000000000 */
[----:B-1----:R-:W-:-:S04]  /*16f0*/  FFMA R0, -R18, R25, 1 ;  /* 0x3f80000012007423 */ /* 0x002fc80000000119 */
[----:B------:R-:W-:-:S04]  /*1700*/  FFMA R0, R25, R0, R25 ;  /* 0x0000000019007223 */ /* 0x000fc80000000019 */
[----:B------:R-:W-:-:S04]  /*1710*/  FFMA R25, R3, R0, RZ ;  /* 0x0000000003197223 */ /* 0x000fc800000000ff */
[----:B------:R-:W-:-:S04]  /*1720*/  FFMA R2, -R18, R25, R3 ;  /* 0x0000001912027223 */ /* 0x000fc80000000103 */
[----:B------:R-:W-:Y:S01]  /*1730*/  FFMA R25, R0, R2, R25 ;  /* 0x0000000200197223 */ /* 0x000fe20000000019 */
[----:B0-2---:R-:W-:Y:S06]  /*1740*/  @!P0 BRA `(.L_x_125) ;  /* 0x0000000000108947 */ /* 0x005fec0003800000 */
[----:B------:R-:W-:Y:S02]  /*1750*/  MOV R0, R18 ;  /* 0x0000001200007202 */ /* 0x000fe40000000f00 */
[----:B------:R-:W-:-:S07]  /*1760*/  MOV R2, 0x1780 ;  /* 0x0000178000027802 */ /* 0x000fce0000000f00 */
[----:B-----5:R-:W-:Y:S05]  /*1770*/  CALL.REL.NOINC `($__internal_3_$__cuda_sm3x_div_rn_noftz_f32_slowpath) ;  /* 0x0000000800107944 */ /* 0x020fea0003c00000 */
[----:B------:R-:W-:-:S07]  /*1780*/  MOV R25, R0 ;  /* 0x0000000000197202 */ /* 0x000fce0000000f00 */
.L_x_125:
        /* <DEDUP_REMOVED lines=15> */
.L_x_126:
        /* <DEDUP_REMOVED lines=14> */
.L_x_127:
        /* <DEDUP_REMOVED lines=33> */
.L_x_128:
        /* <DEDUP_REMOVED lines=15> */
.L_x_129:
        /* <DEDUP_REMOVED lines=14> */
.L_x_130:
[----:B------:R-:W-:Y:S01]  /*1d40*/  FADD R0, R6, R0 ;  /* 0x0000000006007221 */ /* 0x000fe20000000000 */
[----:B------:R-:W-:Y:S01]  /*1d50*/  FFMA R11, R8, 9.99999979520000000000e+10, R11 ;  /* 0x51ba43b7080b7823 */ /* 0x000fe2000000000b */
[----:B------:R-:W-:Y:S01]  /*1d60*/  FFMA R3, R7, 9.99999979520000000000e+10, R10 ;  /* 0x51ba43b707037823 */ /* 0x000fe2000000000a */
[----:B------:R1:W-:Y:S01]  /*1d70*/  STG.E desc[UR8][R22.64+0x34], R8 ;  /* 0x0000340816007986 */ /* 0x0003e2000c101908 */
[----:B------:R-:W-:Y:S01]  /*1d80*/  FFMA R9, R0, 9.99999979520000000000e+10, R9 ;  /* 0x51ba43b700097823 */ /* 0x000fe20000000009 */
[----:B------:R-:W-:Y:S01]  /*1d90*/  UIADD3 UR4, UPT, UPT, UR4, 0x4, URZ ;  /* 0x0000000404047890 */ /* 0x000fe2000fffe0ff */
[----:B------:R-:W-:Y:S01]  /*1da0*/  IADD3 R2, P0, PT, R22, 0xa0, RZ ;  /* 0x000000a016027810 */ /* 0x000fe20007f1e0ff */
[----:B------:R1:W-:Y:S02]  /*1db0*/  STG.E desc[UR8][R22.64+0x38], R7 ;  /* 0x0000380716007986 */ /* 0x0003e4000c101908 */
[----:B------:R-:W-:Y:S01]  /*1dc0*/  UISETP.NE.AND UP0, UPT, UR4, 0x3e8, UPT ;  /* 0x000003e80400788c */ /* 0x000fe2000bf05270 */
[----:B------:R-:W-:Y:S01]  /*1dd0*/  IADD3.X R5, PT, PT, RZ, R23, RZ, P0, !PT ;  /* 0x00000017ff057210 */ /* 0x000fe200007fe4ff */
[----:B------:R1:W-:Y:S04]  /*1de0*/  STG.E desc[UR8][R22.64+0x28], R11 ;  /* 0x0000280b16007986 */ /* 0x0003e8000c101908 */
[----:B------:R1:W-:Y:S04]  /*1df0*/  STG.E desc[UR8][R22.64+0x2c], R3 ;  /* 0x00002c0316007986 */ /* 0x0003e8000c101908 */
[----:B------:R1:W-:Y:S04]  /*1e00*/  STG.E desc[UR8][R22.64+0x3c], R0 ;  /* 0x00003c0016007986 */ /* 0x0003e8000c101908 */
[----:B------:R1:W-:Y:S01]  /*1e10*/  STG.E desc[UR8][R22.64+0x30], R9 ;  /* 0x0000300916007986 */ /* 0x0003e2000c101908 */
[----:B------:R-:W-:Y:S05]  /*1e20*/  BRA.U UP0, `(.L_x_131) ;  /* 0xfffffff100047547 */ /* 0x000fea000b83ffff */
[----:B------:R-:W-:Y:S05]  /*1e30*/  EXIT ;  /* 0x000000000000794d */ /* 0x000fea0003800000 */
        .weak           $__internal_2_$__cuda_sm20_sqrt_rn_f32_slowpath
        .type           $__internal_2_$__cuda_sm20_sqrt_rn_f32_slowpath,@function
        .size           $__internal_2_$__cuda_sm20_sqrt_rn_f32_slowpath,($__internal_3_$__cuda_sm3x_div_rn_noftz_f32_slowpath - $__internal_2_$__cuda_sm20_sqrt_rn_f32_slowpath)
$__internal_2_$__cuda_sm20_sqrt_rn_f32_slowpath:
[----:B------:R-:W-:-:S13]  /*1e40*/  LOP3.LUT P0, RZ, R0, 0x7fffffff, RZ, 0xc0, !PT ;  /* 0x7fffffff00ff7812 */ /* 0x000fda000780c0ff */
[----:B------:R-:W-:Y:S01]  /*1e50*/  @!P0 MOV R2, R0 ;  /* 0x0000000000028202 */ /* 0x000fe20000000f00 */
[----:B------:R-:W-:Y:S06]  /*1e60*/  @!P0 BRA `(.L_x_132) ;  /* 0x0000000000448947 */ /* 0x000fec0003800000 */
[----:B------:R-:W-:-:S13]  /*1e70*/  FSETP.GEU.FTZ.AND P0, PT, R0, RZ, PT ;  /* 0x000000ff0000720b */ /* 0x000fda0003f1e000 */
[----:B------:R-:W-:Y:S01]  /*1e80*/  @!P0 MOV R2, 0x7fffffff ;  /* 0x7fffffff00028802 */ /* 0x000fe20000000f00 */
[----:B------:R-:W-:Y:S06]  /*1e90*/  @!P0 BRA `(.L_x_132) ;  /* 0x0000000000388947 */ /* 0x000fec0003800000 */
[----:B------:R-:W-:-:S13]  /*1ea0*/  FSETP.GTU.FTZ.AND P0, PT, |R0|, +INF , PT ;  /* 0x7f8000000000780b */ /* 0x000fda0003f1c200 */
[----:B------:R-:W-:Y:S01]  /*1eb0*/  @P0 FADD.FTZ R2, R0, 1 ;  /* 0x3f80000000020421 */ /* 0x000fe20000010000 */
[----:B------:R-:W-:Y:S06]  /*1ec0*/  @P0 BRA `(.L_x_132) ;  /* 0x00000000002c0947 */ /* 0x000fec0003800000 */
[----:B------:R-:W-:-:S13]  /*1ed0*/  FSETP.NEU.FTZ.AND P0, PT, |R0|, +INF , PT ;  /* 0x7f8000000000780b */ /* 0x000fda0003f1d200 */
[----:B------:R-:W-:Y:S01]  /*1ee0*/  @!P0 MOV R2, R0 ;  /* 0x0000000000028202 */ /* 0x000fe20000000f00 */
[----:B------:R-:W-:Y:S06]  /*1ef0*/  @!P0 BRA `(.L_x_132) ;  /* 0x0000000000208947 */ /* 0x000fec0003800000 */
[----:B------:R-:W-:-:S04]  /*1f00*/  FFMA R0, R0, 1.84467440737095516160e+19, RZ ;  /* 0x5f80000000007823 */ /* 0x000fc800000000ff */
[----:B------:R-:W0:Y:S02]  /*1f10*/  MUFU.RSQ R3, R0 ;  /* 0x0000000000037308 */ /* 0x000e240000001400 */
[----:B0-----:R-:W-:Y:S01]  /*1f20*/  FMUL.FTZ R21, R0, R3 ;  /* 0x0000000300157220 */ /* 0x001fe20000410000 */
[----:B------:R-:W-:-:S03]  /*1f30*/  FMUL.FTZ R3, R3, 0.5 ;  /* 0x3f00000003037820 */ /* 0x000fc60000410000 */
[----:B------:R-:W-:-:S04]  /*1f40*/  FADD.FTZ R2, -R21, -RZ ;  /* 0x800000ff15027221 */ /* 0x000fc80000010100 */
[----:B------:R-:W-:-:S04]  /*1f50*/  FFMA R2, R21, R2, R0 ;  /* 0x0000000215027223 */ /* 0x000fc80000000000 */
[----:B------:R-:W-:-:S04]  /*1f60*/  FFMA R2, R2, R3, R21 ;  /* 0x0000000302027223 */ /* 0x000fc80000000015 */
[----:B------:R-:W-:-:S07]  /*1f70*/  FMUL.FTZ R2, R2, 2.3283064365386962891e-10 ;  /* 0x2f80000002027820 */ /* 0x000fce0000410000 */
.L_x_132:
[----:B------:R-:W-:Y:S01]  /*1f80*/  HFMA2 R3, -RZ, RZ, 0, 0 ;  /* 0x00000000ff037431 */ /* 0x000fe200000001ff */
[----:B------:R-:W-:Y:S02]  /*1f90*/  MOV R23, R2 ;  /* 0x0000000200177202 */ /* 0x000fe40000000f00 */
[----:B------:R-:W-:-:S04]  /*1fa0*/  MOV R2, R22 ;  /* 0x0000001600027202 */ /* 0x000fc80000000f00 */
[----:B------:R-:W-:Y:S05]  /*1fb0*/  RET.REL.NODEC R2 `(_Z5NbodyP4Bodyi) ;  /* 0xffffffe002107950 */ /* 0x000fea0003c3ffff */
        .weak           $__internal_3_$__cuda_sm3x_div_rn_noftz_f32_slowpath
        .type           $__internal_3_$__cuda_sm3x_div_rn_noftz_f32_slowpath,@function
        .size           $__internal_3_$__cuda_sm3x_div_rn_noftz_f32_slowpath,(.L_x_147 - $__internal_3_$__cuda_sm3x_div_rn_noftz_f32_slowpath)
$__internal_3_$__cuda_sm3x_div_rn_noftz_f32_slowpath:
[----:B------:R-:W-:Y:S02]  /*1fc0*/  SHF.R.U32.HI R21, RZ, 0x17, R0 ;  /* 0x00000017ff157819 */ /* 0x000fe40000011600 */
[----:B------:R-:W-:Y:S02]  /*1fd0*/  SHF.R.U32.HI R24, RZ, 0x17, R3 ;  /* 0x00000017ff187819 */ /* 0x000fe40000011603 */
[----:B------:R-:W-:Y:S02]  /*1fe0*/  LOP3.LUT R21, R21, 0xff, RZ, 0xc0, !PT ;  /* 0x000000ff15157812 */ /* 0x000fe400078ec0ff */
[----:B------:R-:W-:Y:S02]  /*1ff0*/  LOP3.LUT R24, R24, 0xff, RZ, 0xc0, !PT ;  /* 0x000000ff18187812 */ /* 0x000fe400078ec0ff */
[----:B------:R-:W-:Y:S02]  /*2000*/  IADD3 R26, PT, PT, R21, -0x1, RZ ;  /* 0xffffffff151a7810 */ /* 0x000fe40007ffe0ff */
[----:B------:R-:W-:-:S02]  /*2010*/  IADD3 R28, PT, PT, R24, -0x1, RZ ;  /* 0xffffffff181c7810 */ /* 0x000fc40007ffe0ff */
[----:B------:R-:W-:-:S04]  /*2020*/  ISETP.GT.U32.AND P0, PT, R26, 0xfd, PT ;  /* 0x000000fd1a00780c */ /* 0x000fc80003f04070 */
[----:B------:R-:W-:-:S13]  /*2030*/  ISETP.GT.U32.OR P0, PT, R28, 0xfd, P0 ;  /* 0x000000fd1c00780c */ /* 0x000fda0000704470 */
[----:B------:R-:W-:Y:S01]  /*2040*/  @!P0 MOV R20, RZ ;  /* 0x000000ff00148202 */ /* 0x000fe20000000f00 */
[----:B------:R-:W-:Y:S06]  /*2050*/  @!P0 BRA `(.L_x_133) ;  /* 0x00000000005c8947 */ /* 0x000fec0003800000 */
[----:B------:R-:W-:Y:S02]  /*2060*/  FSETP.GTU.FTZ.AND P0, PT, |R3|, +INF , PT ;  /* 0x7f8000000300780b */ /* 0x000fe40003f1c200 */
[----:B------:R-:W-:-:S04]  /*2070*/  FSETP.GTU.FTZ.AND P1, PT, |R0|, +INF , PT ;  /* 0x7f8000000000780b */ /* 0x000fc80003f3c200 */
[----:B------:R-:W-:-:S13]  /*2080*/  PLOP3.LUT P0, PT, P0, P1, PT, 0xf8, 0x8f ;  /* 0x00000000008f781c */ /* 0x000fda0000703f70 */
[----:B------:R-:W-:Y:S05]  /*2090*/  @P0 BRA `(.L_x_134) ;  /* 0x0000000400440947 */ /* 0x000fea0003800000 */
[----:B------:R-:W-:-:S13]  /*20a0*/  LOP3.LUT P0, RZ, R0, 0x7fffffff, R3, 0xc8, !PT ;  /* 0x7fffffff00ff7812 */ /* 0x000fda000780c803 */
[----:B------:R-:W-:Y:S05]  /*20b0*/  @!P0 BRA `(.L_x_135) ;  /* 0x0000000400348947 */ /* 0x000fea0003800000 */
[C---:B------:R-:W-:Y:S02]  /*20c0*/  FSETP.NEU.FTZ.AND P2, PT, |R3|.reuse, +INF , PT ;  /* 0x7f8000000300780b */ /* 0x040fe40003f5d200 */
[----:B------:R-:W-:Y:S02]  /*20d0*/  FSETP.NEU.FTZ.AND P1, PT, |R0|, +INF , PT ;  /* 0x7f8000000000780b */ /* 0x000fe40003f3d200 */
[----:B------:R-:W-:-:S11]  /*20e0*/  FSETP.NEU.FTZ.AND P0, PT, |R3|, +INF , PT ;  /* 0x7f8000000300780b */ /* 0x000fd60003f1d200 */
[----:B------:R-:W-:Y:S05]  /*20f0*/  @!P1 BRA !P2, `(.L_x_135) ;  /* 0x0000000400249947 */ /* 0x000fea0005000000 */
[----:B------:R-:W-:-:S04]  /*2100*/  LOP3.LUT P2, RZ, R3, 0x7fffffff, RZ, 0xc0, !PT ;  /* 0x7fffffff03ff7812 */ /* 0x000fc8000784c0ff */
[----:B------:R-:W-:-:S13]  /*2110*/  PLOP3.LUT P1, PT, P1, P2, PT, 0x2f, 0xf2 ;  /* 0x0000000000f2781c */ /* 0x000fda0000f24577 */
[----:B------:R-:W-:Y:S05]  /*2120*/  @P1 BRA `(.L_x_136) ;  /* 0x0000000400101947 */ /* 0x000fea0003800000 */
[----:B------:R-:W-:-:S04]  /*2130*/  LOP3.LUT P1, RZ, R0, 0x7fffffff, RZ, 0xc0, !PT ;  /* 0x7fffffff00ff7812 */ /* 0x000fc8000782c0ff */
[----:B------:R-:W-:-:S13]  /*2140*/  PLOP3.LUT P0, PT, P0, P1, PT, 0x2f, 0xf2 ;  /* 0x0000000000f2781c */ /* 0x000fda0000702577 */
[----:B------:R-:W-:Y:S05]  /*2150*/  @P0 BRA `(.L_x_137) ;  /* 0x0000000000f80947 */ /* 0x000fea0003800000 */
[----:B------:R-:W-:Y:S02]  /*2160*/  ISETP.GE.AND P0, PT, R28, RZ, PT ;  /* 0x000000ff1c00720c */ /* 0x000fe40003f06270 */
[----:B------:R-:W-:-:S11]  /*2170*/  ISETP.GE.AND P1, PT, R26, RZ, PT ;  /* 0x000000ff1a00720c */ /* 0x000fd60003f26270 */
[----:B------:R-:W-:Y:S01]  /*2180*/  @P0 MOV R20, RZ ;  /* 0x000000ff00140202 */ /* 0x000fe20000000f00 */
[----:B------:R-:W-:Y:S01]  /*2190*/  @!P0 FFMA R3, R3, 1.84467440737095516160e+19, RZ ;  /* 0x5f80000003038823 */ /* 0x000fe200000000ff */
[----:B------:R-:W-:Y:S01]  /*21a0*/  @!P0 MOV R20, 0xffffffc0 ;  /* 0xffffffc000148802 */ /* 0x000fe20000000f00 */
[----:B------:R-:W-:-:S03]  /*21b0*/  @!P1 FFMA R0, R0, 1.84467440737095516160e+19, RZ ;  /* 0x5f80000000009823 */ /* 0x000fc600000000ff */
[----:B------:R-:W-:-:S07]  /*21c0*/  @!P1 IADD3 R20, PT, PT, R20, 0x40, RZ ;  /* 0x0000004014149810 */ /* 0x000fce0007ffe0ff */
.L_x_133:
[----:B------:R-:W-:Y:S02]  /*21d0*/  LEA R31, R21, 0xc0800000, 0x17 ;  /* 0xc0800000151f7811 */ /* 0x000fe400078eb8ff */
[----:B------:R-:W-:Y:S02]  /*21e0*/  IADD3 R24, PT, PT, R24, -0x7f, RZ ;  /* 0xffffff8118187810 */ /* 0x000fe40007ffe0ff */
[----:B------:R-:W-:Y:S02]  /*21f0*/  IADD3 R28, PT, PT, -R31, R0, RZ ;  /* 0x000000001f1c7210 */ /* 0x000fe40007ffe1ff */
[C---:B------:R-:W-:Y:S01]  /*2200*/  IADD3 R21, PT, PT, R24.reuse, 0x7f, -R21 ;  /* 0x0000007f18157810 */ /* 0x040fe20007ffe815 */
[----:B------:R-:W-:Y:S01]  /*2210*/  IMAD R0, R24, -0x800000, R3 ;  /* 0xff80000018007824 */ /* 0x000fe200078e0203 */
[----:B------:R-:W0:Y:S01]  /*2220*/  MUFU.RCP R26, R28 ;  /* 0x0000001c001a7308 */ /* 0x000e220000001000 */
[----:B------:R-:W-:Y:S01]  /*2230*/  FADD.FTZ R31, -R28, -RZ ;  /* 0x800000ff1c1f7221 */ /* 0x000fe20000010100 */
[----:B------:R-:W-:-:S03]  /*2240*/  IADD3 R21, PT, PT, R21, R20, RZ ;  /* 0x0000001415157210 */ /* 0x000fc60007ffe0ff */
[----:B0-----:R-:W-:-:S04]  /*2250*/  FFMA R3, R26, R31, 1 ;  /* 0x3f8000001a037423 */ /* 0x001fc8000000001f */
[----:B------:R-:W-:-:S04]  /*2260*/  FFMA R3, R26, R3, R26 ;  /* 0x000000031a037223 */ /* 0x000fc8000000001a */
[----:B------:R-:W-:-:S04]  /*2270*/  FFMA R20, R0, R3, RZ ;  /* 0x0000000300147223 */ /* 0x000fc800000000ff */
[----:B------:R-:W-:-:S04]  /*2280*/  FFMA R24, R31, R20, R0 ;  /* 0x000000141f187223 */ /* 0x000fc80000000000 */
[----:B------:R-:W-:-:S04]  /*2290*/  FFMA R20, R3, R24, R20 ;  /* 0x0000001803147223 */ /* 0x000fc80000000014 */
[----:B------:R-:W-:-:S04]  /*22a0*/  FFMA R31, R31, R20, R0 ;  /* 0x000000141f1f7223 */ /* 0x000fc80000000000 */
[----:B------:R-:W-:-:S05]  /*22b0*/  FFMA R0, R3, R31, R20 ;  /* 0x0000001f03007223 */ /* 0x000fca0000000014 */
[----:B------:R-:W-:-:S04]  /*22c0*/  SHF.R.U32.HI R24, RZ, 0x17, R0 ;  /* 0x00000017ff187819 */ /* 0x000fc80000011600 */
[----:B------:R-:W-:-:S04]  /*22d0*/  LOP3.LUT R24, R24, 0xff, RZ, 0xc0, !PT ;  /* 0x000000ff18187812 */ /* 0x000fc800078ec0ff */
[----:B------:R-:W-:-:S04]  /*22e0*/  IADD3 R24, PT, PT, R24, R21, RZ ;  /* 0x0000001518187210 */ /* 0x000fc80007ffe0ff */
[----:B------:R-:W-:-:S04]  /*22f0*/  IADD3 R26, PT, PT, R24, -0x1, RZ ;  /* 0xffffffff181a7810 */ /* 0x000fc80007ffe0ff */
[----:B------:R-:W-:-:S13]  /*2300*/  ISETP.GE.U32.AND P0, PT, R26, 0xfe, PT ;  /* 0x000000fe1a00780c */ /* 0x000fda0003f06070 */
[----:B------:R-:W-:Y:S05]  /*2310*/  @!P0 BRA `(.L_x_138) ;  /* 0x0000000000808947 */ /* 0x000fea0003800000 */
[----:B------:R-:W-:-:S13]  /*2320*/  ISETP.GT.AND P0, PT, R24, 0xfe, PT ;  /* 0x000000fe1800780c */ /* 0x000fda0003f04270 */
[----:B------:R-:W-:Y:S05]  /*2330*/  @P0 BRA `(.L_x_139) ;  /* 0x00000000006c0947 */ /* 0x000fea0003800000 */
[----:B------:R-:W-:-:S13]  /*2340*/  ISETP.GE.AND P0, PT, R24, 0x1, PT ;  /* 0x000000011800780c */ /* 0x000fda0003f06270 */
[----:B------:R-:W-:Y:S05]  /*2350*/  @P0 BRA `(.L_x_140) ;  /* 0x0000000000980947 */ /* 0x000fea0003800000 */
[----:B------:R-:W-:Y:S02]  /*2360*/  ISETP.GE.AND P0, PT, R24, -0x18, PT ;  /* 0xffffffe81800780c */ /* 0x000fe40003f06270 */
[----:B------:R-:W-:-:S11]  /*2370*/  LOP3.LUT R0, R0, 0x80000000, RZ, 0xc0, !PT ;  /* 0x8000000000007812 */ /* 0x000fd600078ec0ff */
[----:B------:R-:W-:Y:S05]  /*2380*/  @!P0 BRA `(.L_x_140) ;  /* 0x00000000008c8947 */ /* 0x000fea0003800000 */
[CCC-:B------:R-:W-:Y:S01]  /*2390*/  FFMA.RP R21, R3.reuse, R31.reuse, R20.reuse ;  /* 0x0000001f03157223 */ /* 0x1c0fe20000008014 */
[CCC-:B------:R-:W-:Y:S01]  /*23a0*/  FFMA.RM R26, R3.reuse, R31.reuse, R20.reuse ;  /* 0x0000001f031a7223 */ /* 0x1c0fe20000004014 */
[----:B------:R-:W-:Y:S01]  /*23b0*/  FFMA.RZ R3, R3, R31, R20 ;  /* 0x0000001f03037223 */ /* 0x000fe2000000c014 */
[C---:B------:R-:W-:Y:S02]  /*23c0*/  IADD3 R20, PT, PT, R24.reuse, 0x20, RZ ;  /* 0x0000002018147810 */ /* 0x040fe40007ffe0ff */
[C---:B------:R-:W-:Y:S02]  /*23d0*/  ISETP.NE.AND P2, PT, R24.reuse, RZ, PT ;  /* 0x000000ff1800720c */ /* 0x040fe40003f45270 */
[----:B------:R-:W-:Y:S02]  /*23e0*/  LOP3.LUT R3, R3, 0x7fffff, RZ, 0xc0, !PT ;  /* 0x007fffff03037812 */ /* 0x000fe400078ec0ff */
[----:B------:R-:W-:Y:S02]  /*23f0*/  ISETP.NE.AND P1, PT, R24, RZ, PT ;  /* 0x000000ff1800720c */ /* 0x000fe40003f25270 */
[----:B------:R-:W-:-:S02]  /*2400*/  LOP3.LUT R3, R3, 0x800000, RZ, 0xfc, !PT ;  /* 0x0080000003037812 */ /* 0x000fc400078efcff */
[----:B------:R-:W-:Y:S02]  /*2410*/  IADD3 R24, PT, PT, -R24, RZ, RZ ;  /* 0x000000ff18187210 */ /* 0x000fe40007ffe1ff */
[----:B------:R-:W-:Y:S02]  /*2420*/  SHF.L.U32 R20, R3, R20, RZ ;  /* 0x0000001403147219 */ /* 0x000fe400000006ff */
[----:B------:R-:W-:Y:S02]  /*2430*/  FSETP.NEU.FTZ.AND P0, PT, R21, R26, PT ;  /* 0x0000001a1500720b */ /* 0x000fe40003f1d000 */
[----:B------:R-:W-:Y:S02]  /*2440*/  SEL R24, R24, RZ, P2 ;  /* 0x000000ff18187207 */ /* 0x000fe40001000000 */
[----:B------:R-:W-:Y:S02]  /*2450*/  ISETP.NE.AND P1, PT, R20, RZ, P1 ;  /* 0x000000ff1400720c */ /* 0x000fe40000f25270 */
[----:B------:R-:W-:-:S02]  /*2460*/  SHF.R.U32.HI R24, RZ, R24, R3 ;  /* 0x00000018ff187219 */ /* 0x000fc40000011603 */
[----:B------:R-:W-:Y:S02]  /*2470*/  PLOP3.LUT P0, PT, P0, P1, PT, 0xf8, 0x8f ;  /* 0x00000000008f781c */ /* 0x000fe40000703f70 */
[----:B------:R-:W-:Y:S02]  /*2480*/  SHF.R.U32.HI R20, RZ, 0x1, R24 ;  /* 0x00000001ff147819 */ /* 0x000fe40000011618 */
[----:B------:R-:W-:-:S04]  /*2490*/  SEL R3, RZ, 0x1, !P0 ;  /* 0x00000001ff037807 */ /* 0x000fc80004000000 */
[----:B------:R-:W-:-:S04]  /*24a0*/  LOP3.LUT R3, R3, 0x1, R20, 0xf8, !PT ;  /* 0x0000000103037812 */ /* 0x000fc800078ef814 */
[----:B------:R-:W-:-:S04]  /*24b0*/  LOP3.LUT R3, R3, R24, RZ, 0xc0, !PT ;  /* 0x0000001803037212 */ /* 0x000fc800078ec0ff */
[----:B------:R-:W-:-:S04]  /*24c0*/  IADD3 R3, PT, PT, R20, R3, RZ ;  /* 0x0000000314037210 */ /* 0x000fc80007ffe0ff */
[----:B------:R-:W-:Y:S01]  /*24d0*/  LOP3.LUT R0, R3, R0, RZ, 0xfc, !PT ;  /* 0x0000000003007212 */ /* 0x000fe200078efcff */
[----:B------:R-:W-:Y:S06]  /*24e0*/  BRA `(.L_x_140) ;  /* 0x0000000000347947 */ /* 0x000fec0003800000 */
.L_x_139:
[----:B------:R-:W-:-:S04]  /*24f0*/  LOP3.LUT R0, R0, 0x80000000, RZ, 0xc0, !PT ;  /* 0x8000000000007812 */ /* 0x000fc800078ec0ff */
[----:B------:R-:W-:Y:S01]  /*2500*/  LOP3.LUT R0, R0, 0x7f800000, RZ, 0xfc, !PT ;  /* 0x7f80000000007812 */ /* 0x000fe200078efcff */
[----:B------:R-:W-:Y:S06]  /*2510*/  BRA `(.L_x_140) ;  /* 0x0000000000287947 */ /* 0x000fec0003800000 */
.L_x_138:
[----:B------:R-:W-:Y:S01]  /*2520*/  LEA R0, R21, R0, 0x17 ;  /* 0x0000000015007211 */ /* 0x000fe200078eb8ff */
[----:B------:R-:W-:Y:S06]  /*2530*/  BRA `(.L_x_140) ;  /* 0x0000000000207947 */ /* 0x000fec0003800000 */
.L_x_137:
[----:B------:R-:W-:-:S04]  /*2540*/  LOP3.LUT R0, R0, 0x80000000, R3, 0x48, !PT ;  /* 0x8000000000007812 */ /* 0x000fc800078e4803 */
[----:B------:R-:W-:Y:S01]  /*2550*/  LOP3.LUT R0, R0, 0x7f800000, RZ, 0xfc, !PT ;  /* 0x7f80000000007812 */ /* 0x000fe200078efcff */
[----:B------:R-:W-:Y:S06]  /*2560*/  BRA `(.L_x_140) ;  /* 0x0000000000147947 */ /* 0x000fec0003800000 */
.L_x_136:
[----:B------:R-:W-:Y:S01]  /*2570*/  LOP3.LUT R0, R0, 0x80000000, R3, 0x48, !PT ;  /* 0x8000000000007812 */ /* 0x000fe200078e4803 */
[----:B------:R-:W-:Y:S06]  /*2580*/  BRA `(.L_x_140) ;  /* 0x00000000000c7947 */ /* 0x000fec0003800000 */
.L_x_135:
[----:B------:R-:W0:Y:S01]  /*2590*/  MUFU.RSQ R0, -QNAN ;  /* 0xffc0000000007908 */ /* 0x000e220000001400 */
[----:B------:R-:W-:Y:S05]  /*25a0*/  BRA `(.L_x_140) ;  /* 0x0000000000047947 */ /* 0x000fea0003800000 */
.L_x_134:
[----:B------:R-:W-:-:S07]  /*25b0*/  FADD.FTZ R0, R3, R0 ;  /* 0x0000000003007221 */ /* 0x000fce0000010000 */
.L_x_140:
[----:B------:R-:W-:-:S04]  /*25c0*/  HFMA2 R3, -RZ, RZ, 0, 0 ;  /* 0x00000000ff037431 */ /* 0x000fc800000001ff */
[----:B0-----:R-:W-:Y:S05]  /*25d0*/  RET.REL.NODEC R2 `(_Z5NbodyP4Bodyi) ;  /* 0xffffffd802887950 */ /* 0x001fea0003c3ffff */
.L_x_141:
        /* <DEDUP_REMOVED lines=10> */
.L_x_147:


//--------------------- .nv.shared.reserved.0     --------------------------
	.section	.nv.shared.reserved.0,"aw",@nobits
	.weak		__nv_reservedSMEM_offset_0_alias
	.size		__nv_reservedSMEM_offset_0_alias, 0, 64
	.other		__nv_reservedSMEM_offset_0_alias,@"STO_CUDA_RESERVED_SHARED STV_DEFAULT"
__nv_reservedSMEM_offset_0_alias:
	.zero		0
	.zero		64


//--------------------- .nv.global                --------------------------
	.section	.nv.global,"aw",@nobits
.nv.global:
	.type		_ZN28_INTERNAL_a5ec5fed_4_k_cu_N16thrust24THRUST_300001_SM_1000_NS3seqE,@object
	.size		_ZN28_INTERNAL_a5ec5fed_4_k_cu_N16thrust24THRUST_300001_SM_1000_NS3seqE,(_ZN28_INTERNAL_a5ec5fed_4_k_cu_N14cuda3std3__48in_placeE - _ZN28_INTERNAL_a5ec5fed_4_k_cu_N16thrust24THRUST_300001_SM_1000_NS3seqE)
_ZN28_INTERNAL_a5ec5fed_4_k_cu_N16thrust24THRUST_300001_SM_1000_NS3seqE:
	.zero		1
	.type		_ZN28_INTERNAL_a5ec5fed_4_k_cu_N14cuda3std3__48in_placeE,@object
	.size		_ZN28_INTERNAL_a5ec5fed_4_k_cu_N14cuda3std3__48in_placeE,(_ZN28_INTERNAL_a5ec5fed_4_k_cu_N14cuda3std6ranges3__45__cpo4sizeE - _ZN28_INTERNAL_a5ec5fed_4_k_cu_N14cuda3std3__48in_placeE)
_ZN28_INTERNAL_a5ec5fed_4_k_cu_N14cuda3std3__48in_placeE:
	.zero		1
	.type		_ZN28_INTERNAL_a5ec5fed_4_k_cu_N14cuda3std6ranges3__45__cpo4sizeE,@object
	.size		_ZN28_INTERNAL_a5ec5fed_4_k_cu_N14cuda3std6ranges3__45__cpo4sizeE,(_ZN28_INTERNAL_a5ec5fed_4_k_cu_N16thrust24THRUST_300001_SM_1000_NS12placeholders2_3E - _ZN28_INTERNAL_a5ec5fed_4_k_cu_N14cuda3std6ranges3__45__cpo4sizeE)
_ZN28_INTERNAL_a5ec5fed_4_k_cu_N14cuda3std6ranges3__45__cpo4sizeE:
	.zero		1
	.type		_ZN28_INTERNAL_a5ec5fed_4_k_cu_N16thrust24THRUST_300001_SM_1000_NS12placeholders2_3E,@object
	.size		_ZN28_INTERNAL_a5ec5fed_4_k_cu_N16thrust24THRUST_300001_SM_1000_NS12placeholders2_3E,(_ZN28_INTERNAL_a5ec5fed_4_k_cu_N14cuda3std3__45__cpo6cbeginE - _ZN28_INTERNAL_a5ec5fed_4_k_cu_N16thrust24THRUST_300001_SM_1000_NS12placeholders2_3E)
_ZN28_INTERNAL_a5ec5fed_4_k_cu_N16thrust24THRUST_300001_SM_1000_NS12placeholders2_3E:
	.zero		1
	.type		_ZN28_INTERNAL_a5ec5fed_4_k_cu_N14cuda3std3__45__cpo6cbeginE,@object
	.size		_ZN28_INTERNAL_a5ec5fed_4_k_cu_N14cuda3std3__45__cpo6cbeginE,(_ZN28_INTERNAL_a5ec5fed_4_k_cu_N14cuda3std6ranges3__45__cpo6cbeginE - _ZN28_INTERNAL_a5ec5fed_4_k_cu_N14cuda3std3__45__cpo6cbeginE)
_ZN28_INTERNAL_a5ec5fed_4_k_cu_N14cuda3std3__45__cpo6cbeginE:
	.zero		1
	.type		_ZN28_INTERNAL_a5ec5fed_4_k_cu_N14cuda3std6ranges3__45__cpo6cbeginE,@object
	.size		_ZN28_INTERNAL_a5ec5fed_4_k_cu_N14cuda3std6ranges3__45__cpo6cbeginE,(_ZN28_INTERNAL_a5ec5fed_4_k_cu_N16thrust24THRUST_300001_SM_1000_NS12placeholders2_7E - _ZN28_INTERNAL_a5ec5fed_4_k_cu_N14cuda3std6ranges3__45__cpo6cbeginE)
_ZN28_INTERNAL_a5ec5fed_4_k_cu_N14cuda3std6ranges3__45__cpo6cbeginE:
	.zero		1
	.type		_ZN28_INTERNAL_a5ec5fed_4_k_cu_N16thrust24THRUST_300001_SM_1000_NS12placeholders2_7E,@object
	.size		_ZN28_INTERNAL_a5ec5fed_4_k_cu_N16thrust24THRUST_300001_SM_1000_NS12placeholders2_7E,(_ZN28_INTERNAL_a5ec5fed_4_k_cu_N14cuda3std3__45__cpo7crbeginE - _ZN28_INTERNAL_a5ec5fed_4_k_cu_N16thrust24THRUST_300001_SM_1000_NS12placeholders2_7E)
_ZN28_INTERNAL_a5ec5fed_4_k_cu_N16thrust24THRUST_300001_SM_1000_NS12placeholders2_7E:
	.zero		1
	.type		_ZN28_INTERNAL_a5ec5fed_4_k_cu_N14cuda3std3__45__cpo7crbeginE,@object
	.size		_ZN28_INTERNAL_a5ec5fed_4_k_cu_N14cuda3std3__45__cpo7crbeginE,(_ZN28_INTERNAL_a5ec5fed_4_k_cu_N14cuda3std6ranges3__45__cpo4nextE - _ZN28_INTERNAL_a5ec5fed_4_k_cu_N14cuda3std3__45__cpo7crbeginE)
_ZN28_INTERNAL_a5ec5fed_4_k_cu_N14cuda3std3__45__cpo7crbeginE:
	.zero		1
	.type		_ZN28_INTERNAL_a5ec5fed_4_k_cu_N14cuda3std6ranges3__45__cpo4nextE,@object
	.size		_ZN28_INTERNAL_a5ec5fed_4_k_cu_N14cuda3std6ranges3__45__cpo4nextE,(_ZN28_INTERNAL_a5ec5fed_4_k_cu_N14cuda3std6ranges3__45__cpo4swapE - _ZN28_INTERNAL_a5ec5fed_4_k_cu_N14cuda3std6ranges3__45__cpo4nextE)
_ZN28_INTERNAL_a5ec5fed_4_k_cu_N14cuda3std6ranges3__45__cpo4nextE:
	.zero		1
	.type		_ZN28_INTERNAL_a5ec5fed_4_k_cu_N14cuda3std6ranges3__45__cpo4swapE,@object
	.size		_ZN28_INTERNAL_a5ec5fed_4_k_cu_N14cuda3std6ranges3__45__cpo4swapE,(_ZN28_INTERNAL_a5ec5fed_4_k_cu_N16thrust24THRUST_300001_SM_1000_NS8cuda_cub10par_nosyncE - _ZN28_INTERNAL_a5ec5fed_4_k_cu_N14cuda3std6ranges3__45__cpo4swapE)
_ZN28_INTERNAL_a5ec5fed_4_k_cu_N14cuda3std6ranges3__45__cpo4swapE:
	.zero		1
	.type		_ZN28_INTERNAL_a5ec5fed_4_k_cu_N16thrust24THRUST_300001_SM_1000_NS8cuda_cub10par_nosyncE,@object
	.size		_ZN28_INTERNAL_a5ec5fed_4_k_cu_N16thrust24THRUST_300001_SM_1000_NS8cuda_cub10par_nosyncE,(_ZN28_INTERNAL_a5ec5fed_4_k_cu_N16thrust24THRUST_300001_SM_1000_NS12placeholders2_9E - _ZN28_INTERNAL_a5ec5fed_4_k_cu_N16thrust24THRUST_300001_SM_1000_NS8cuda_cub10par_nosyncE)
_ZN28_INTERNAL_a5ec5fed_4_k_cu_N16thrust24THRUST_300001_SM_1000_NS8cuda_cub10par_nosyncE:
	.zero		1
	.type		_ZN28_INTERNAL_a5ec5fed_4_k_cu_N16thrust24THRUST_300001_SM_1000_NS12placeholders2_9E,@object
	.size		_ZN28_INTERNAL_a5ec5fed_4_k_cu_N16thrust24THRUST_300001_SM_1000_NS12placeholders2_9E,(_ZN28_INTERNAL_a5ec5fed_4_k_cu_N14cuda3std3__430_GLOBAL__N__a5ec5fed_4_k_cu_N16ignoreE - _ZN28_INTERNAL_a5ec5fed_4_k_cu_N16thrust24THRUST_300001_SM_1000_NS12placeholders2_9E)
_ZN28_INTERNAL_a5ec5fed_4_k_cu_N16thrust24THRUST_300001_SM_1000_NS12placeholders2_9E:
	.zero		1
	.type		_ZN28_INTERNAL_a5ec5fed_4_k_cu_N14cuda3std3__430_GLOBAL__N__a5ec5fed_4_k_cu_N16ignoreE,@object
	.size		_ZN28_INTERNAL_a5ec5fed_4_k_cu_N14cuda3std3__430_GLOBAL__N__a5ec5fed_4_k_cu_N16ignoreE,(_ZN28_INTERNAL_a5ec5fed_4_k_cu_N14cuda3std6ranges3__45__cpo4dataE - _ZN28_INTERNAL_a5ec5fed_4_k_cu_N14cuda3std3__430_GLOBAL__N__a5ec5fed_4_k_cu_N16ignoreE)
_ZN28_INTERNAL_a5ec5fed_4_k_cu_N14cuda3std3__430_GLOBAL__N__a5ec5fed_4_k_cu_N16ignoreE:
	.zero		1
	.type		_ZN28_INTERNAL_a5ec5fed_4_k_cu_N14cuda3std6ranges3__45__cpo4dataE,@object
	.size		_ZN28_INTERNAL_a5ec5fed_4_k_cu_N14cuda3std6ranges3__45__cpo4dataE,(_ZN28_INTERNAL_a5ec5fed_4_k_cu_N16thrust24THRUST_300001_SM_1000_NS12placeholders2_1E - _ZN28_INTERNAL_a5ec5fed_4_k_cu_N14cuda3std6ranges3__45__cpo4dataE)
_ZN28_INTERNAL_a5ec5fed_4_k_cu_N14cuda3std6ranges3__45__cpo4dataE:
	.zero		1
	.type		_ZN28_INTERNAL_a5ec5fed_4_k_cu_N16thrust24THRUST_300001_SM_1000_NS12placeholders2_1E,@object
	.size		_ZN28_INTERNAL_a5ec5fed_4_k_cu_N16thrust24THRUST_300001_SM_1000_NS12placeholders2_1E,(_ZN28_INTERNAL_a5ec5fed_4_k_cu_N14cuda3std3__45__cpo5beginE - _ZN28_INTERNAL_a5ec5fed_4_k_cu_N16thrust24THRUST_300001_SM_1000_NS12placeholders2_1E)
_ZN28_INTERNAL_a5ec5fed_4_k_cu_N16thrust24THRUST_300001_SM_1000_NS12placeholders2_1E:
	.zero		1
	.type		_ZN28_INTERNAL_a5ec5fed_4_k_cu_N14cuda3std3__45__cpo5beginE,@object
	.size		_ZN28_INTERNAL_a5ec5fed_4_k_cu_N14cuda3std3__45__cpo5beginE,(_ZN28_INTERNAL_a5ec5fed_4_k_cu_N14cuda3std6ranges3__45__cpo5beginE - _ZN28_INTERNAL_a5ec5fed_4_k_cu_N14cuda3std3__45__cpo5beginE)
_ZN28_INTERNAL_a5ec5fed_4_k_cu_N14cuda3std3__45__cpo5beginE:
	.zero		1
	.type		_ZN28_INTERNAL_a5ec5fed_4_k_cu_N14cuda3std6ranges3__45__cpo5beginE,@object
	.size		_ZN28_INTERNAL_a5ec5fed_4_k_cu_N14cuda3std6ranges3__45__cpo5beginE,(_ZN28_INTERNAL_a5ec5fed_4_k_cu_N16thrust24THRUST_300001_SM_1000_NS12placeholders2_5E - _ZN28_INTERNAL_a5ec5fed_4_k_cu_N14cuda3std6ranges3__45__cpo5beginE)
_ZN28_INTERNAL_a5ec5fed_4_k_cu_N14cuda3std6ranges3__45__cpo5beginE:
	.zero		1
	.type		_ZN28_INTERNAL_a5ec5fed_4_k_cu_N16thrust24THRUST_300001_SM_1000_NS12placeholders2_5E,@object
	.size		_ZN28_INTERNAL_a5ec5fed_4_k_cu_N16thrust24THRUST_300001_SM_1000_NS12placeholders2_5E,(_ZN28_INTERNAL_a5ec5fed_4_k_cu_N14cuda3std3__45__cpo6rbeginE - _ZN28_INTERNAL_a5ec5fed_4_k_cu_N16thrust24THRUST_300001_SM_1000_NS12placeholders2_5E)
_ZN28_INTERNAL_a5ec5fed_4_k_cu_N16thrust24THRUST_300001_SM_1000_NS12placeholders2_5E:
	.zero		1
	.type		_ZN28_INTERNAL_a5ec5fed_4_k_cu_N14cuda3std3__45__cpo6rbeginE,@object
	.size		_ZN28_INTERNAL_a5ec5fed_4_k_cu_N14cuda3std3__45__cpo6rbeginE,(_ZN28_INTERNAL_a5ec5fed_4_k_cu_N14cuda3std6ranges3__45__cpo7advanceE - _ZN28_INTERNAL_a5ec5fed_4_k_cu_N14cuda3std3__45__cpo6rbeginE)
_ZN28_INTERNAL_a5ec5fed_4_k_cu_N14cuda3std3__45__cpo6rbeginE:
	.zero		1
	.type		_ZN28_INTERNAL_a5ec5fed_4_k_cu_N14cuda3std6ranges3__45__cpo7advanceE,@object
	.size		_ZN28_INTERNAL_a5ec5fed_4_k_cu_N14cuda3std6ranges3__45__cpo7advanceE,(_ZN28_INTERNAL_a5ec5fed_4_k_cu_N14cuda3std3__47nulloptE - _ZN28_INTERNAL_a5ec5fed_4_k_cu_N14cuda3std6ranges3__45__cpo7advanceE)
_ZN28_INTERNAL_a5ec5fed_4_k_cu_N14cuda3std6ranges3__45__cpo7advanceE:
	.zero		1
	.type		_ZN28_INTERNAL_a5ec5fed_4_k_cu_N14cuda3std3__47nulloptE,@object
	.size		_ZN28_INTERNAL_a5ec5fed_4_k_cu_N14cuda3std3__47nulloptE,(_ZN28_INTERNAL_a5ec5fed_4_k_cu_N14cuda3std6ranges3__45__cpo8distanceE - _ZN28_INTERNAL_a5ec5fed_4_k_cu_N14cuda3std3__47nulloptE)
_ZN28_INTERNAL_a5ec5fed_4_k_cu_N14cuda3std3__47nulloptE:
	.zero		1
	.type		_ZN28_INTERNAL_a5ec5fed_4_k_cu_N14cuda3std6ranges3__45__cpo8distanceE,@object
	.size		_ZN28_INTERNAL_a5ec5fed_4_k_cu_N14cuda3std6ranges3__45__cpo8distanceE,(_ZN28_INTERNAL_a5ec5fed_4_k_cu_N16thrust24THRUST_300001_SM_1000_NS12placeholders3_10E - _ZN28_INTERNAL_a5ec5fed_4_k_cu_N14cuda3std6ranges3__45__cpo8distanceE)
_ZN28_INTERNAL_a5ec5fed_4_k_cu_N14cuda3std6ranges3__45__cpo8distanceE:
	.zero		1
	.type		_ZN28_INTERNAL_a5ec5fed_4_k_cu_N16thrust24THRUST_300001_SM_1000_NS12placeholders3_10E,@object
	.size		_ZN28_INTERNAL_a5ec5fed_4_k_cu_N16thrust24THRUST_300001_SM_1000_NS12placeholders3_10E,(_ZN28_INTERNAL_a5ec5fed_4_k_cu_N14cuda3std3__419piecewise_constructE - _ZN28_INTERNAL_a5ec5fed_4_k_cu_N16thrust24THRUST_300001_SM_1000_NS12placeholders3_10E)
_ZN28_INTERNAL_a5ec5fed_4_k_cu_N16thrust24THRUST_300001_SM_1000_NS12placeholders3_10E:
	.zero		1
	.type		_ZN28_INTERNAL_a5ec5fed_4_k_cu_N14cuda3std3__419piecewise_constructE,@object
	.size		_ZN28_INTERNAL_a5ec5fed_4_k_cu_N14cuda3std3__419piecewise_constructE,(_ZN28_INTERNAL_a5ec5fed_4_k_cu_N14cuda3std6ranges3__45__cpo5cdataE - _ZN28_INTERNAL_a5ec5fed_4_k_cu_N14cuda3std3__419piecewise_constructE)
_ZN28_INTERNAL_a5ec5fed_4_k_cu_N14cuda3std3__419piecewise_constructE:
	.zero		1
	.type		_ZN28_INTERNAL_a5ec5fed_4_k_cu_N14cuda3std6ranges3__45__cpo5cdataE,@object
	.size		_ZN28_INTERNAL_a5ec5fed_4_k_cu_N14cuda3std6ranges3__45__cpo5cdataE,(_ZN28_INTERNAL_a5ec5fed_4_k_cu_N16thrust24THRUST_300001_SM_1000_NS12placeholders2_2E - _ZN28_INTERNAL_a5ec5fed_4_k_cu_N14cuda3std6ranges3__45__cpo5cdataE)
_ZN28_INTERNAL_a5ec5fed_4_k_cu_N14cuda3std6ranges3__45__cpo5cdataE:
	.zero		1
	.type		_ZN28_INTERNAL_a5ec5fed_4_k_cu_N16thrust24THRUST_300001_SM_1000_NS12placeholders2_2E,@object
	.size		_ZN28_INTERNAL_a5ec5fed_4_k_cu_N16thrust24THRUST_300001_SM_1000_NS12placeholders2_2E,(_ZN28_INTERNAL_a5ec5fed_4_k_cu_N14cuda3std3__45__cpo3endE - _ZN28_INTERNAL_a5ec5fed_4_k_cu_N16thrust24THRUST_300001_SM_1000_NS12placeholders2_2E)
_ZN28_INTERNAL_a5ec5fed_4_k_cu_N16thrust24THRUST_300001_SM_1000_NS12placeholders2_2E:
	.zero		1
	.type		_ZN28_INTERNAL_a5ec5fed_4_k_cu_N14cuda3std3__45__cpo3endE,@object
	.size		_ZN28_INTERNAL_a5ec5fed_4_k_cu_N14cuda3std3__45__cpo3endE,(_ZN28_INTERNAL_a5ec5fed_4_k_cu_N14cuda3std6ranges3__45__cpo3endE - _ZN28_INTERNAL_a5ec5fed_4_k_cu_N14cuda3std3__45__cpo3endE)
_ZN28_INTERNAL_a5ec5fed_4_k_cu_N14cuda3std3__45__cpo3endE:
	.zero		1
	.type		_ZN28_INTERNAL_a5ec5fed_4_k_cu_N14cuda3std6ranges3__45__cpo3endE,@object
	.size		_ZN28_INTERNAL_a5ec5fed_4_k_cu_N14cuda3std6ranges3__45__cpo3endE,(_ZN28_INTERNAL_a5ec5fed_4_k_cu_N16thrust24THRUST_300001_SM_1000_NS12placeholders2_6E - _ZN28_INTERNAL_a5ec5fed_4_k_cu_N14cuda3std6ranges3__45__cpo3endE)
_ZN28_INTERNAL_a5ec5fed_4_k_cu_N14cuda3std6ranges3__45__cpo3endE:
	.zero		1
	.type		_ZN28_INTERNAL_a5ec5fed_4_k_cu_N16thrust24THRUST_300001_SM_1000_NS12placeholders2_6E,@object
	.size		_ZN28_INTERNAL_a5ec5fed_4_k_cu_N16thrust24THRUST_300001_SM_1000_NS12placeholders2_6E,(_ZN28_INTERNAL_a5ec5fed_4_k_cu_N14cuda3std3__45__cpo4rendE - _ZN28_INTERNAL_a5ec5fed_4_k_cu_N16thrust24THRUST_300001_SM_1000_NS12placeholders2_6E)
_ZN28_INTERNAL_a5ec5fed_4_k_cu_N16thrust24THRUST_300001_SM_1000_NS12placeholders2_6E:
	.zero		1
	.type		_ZN28_INTERNAL_a5ec5fed_4_k_cu_N14cuda3std3__45__cpo4rendE,@object
	.size		_ZN28_INTERNAL_a5ec5fed_4_k_cu_N14cuda3std3__45__cpo4rendE,(_ZN28_INTERNAL_a5ec5fed_4_k_cu_N14cuda3std6ranges3__45__cpo9iter_swapE - _ZN28_INTERNAL_a5ec5fed_4_k_cu_N14cuda3std3__45__cpo4rendE)
_ZN28_INTERNAL_a5ec5fed_4_k_cu_N14cuda3std3__45__cpo4rendE:
	.zero		1
	.type		_ZN28_INTERNAL_a5ec5fed_4_k_cu_N14cuda3std6ranges3__45__cpo9iter_swapE,@object
	.size		_ZN28_INTERNAL_a5ec5fed_4_k_cu_N14cuda3std6ranges3__45__cpo9iter_swapE,(_ZN28_INTERNAL_a5ec5fed_4_k_cu_N14cuda3std3__48unexpectE - _ZN28_INTERNAL_a5ec5fed_4_k_cu_N14cuda3std6ranges3__45__cpo9iter_swapE)
_ZN28_INTERNAL_a5ec5fed_4_k_cu_N14cuda3std6ranges3__45__cpo9iter_swapE:
	.zero		1
	.type		_ZN28_INTERNAL_a5ec5fed_4_k_cu_N14cuda3std3__48unexpectE,@object
	.size		_ZN28_INTERNAL_a5ec5fed_4_k_cu_N14cuda3std3__48unexpectE,(_ZN28_INTERNAL_a5ec5fed_4_k_cu_N16thrust24THRUST_300001_SM_1000_NS8cuda_cub3parE - _ZN28_INTERNAL_a5ec5fed_4_k_cu_N14cuda3std3__48unexpectE)
_ZN28_INTERNAL_a5ec5fed_4_k_cu_N14cuda3std3__48unexpectE:
	.zero		1
	.type		_ZN28_INTERNAL_a5ec5fed_4_k_cu_N16thrust24THRUST_300001_SM_1000_NS8cuda_cub3parE,@object
	.size		_ZN28_INTERNAL_a5ec5fed_4_k_cu_N16thrust24THRUST_300001_SM_1000_NS8cuda_cub3parE,(_ZN28_INTERNAL_a5ec5fed_4_k_cu_N16thrust24THRUST_300001_SM_1000_NS12placeholders2_4E - _ZN28_INTERNAL_a5ec5fed_4_k_cu_N16thrust24THRUST_300001_SM_1000_NS8cuda_cub3parE)
_ZN28_INTERNAL_a5ec5fed_4_k_cu_N16thrust24THRUST_300001_SM_1000_NS8cuda_cub3parE:
	.zero		1
	.type		_ZN28_INTERNAL_a5ec5fed_4_k_cu_N16thrust24THRUST_300001_SM_1000_NS12placeholders2_4E,@object
	.size		_ZN28_INTERNAL_a5ec5fed_4_k_cu_N16thrust24THRUST_300001_SM_1000_NS12placeholders2_4E,(_ZN28_INTERNAL_a5ec5fed_4_k_cu_N14cuda3std3__45__cpo4cendE - _ZN28_INTERNAL_a5ec5fed_4_k_cu_N16thrust24THRUST_300001_SM_1000_NS12placeholders2_4E)
_ZN28_INTERNAL_a5ec5fed_4_k_cu_N16thrust24THRUST_300001_SM_1000_NS12placeholders2_4E:
	.zero		1
	.type		_ZN28_INTERNAL_a5ec5fed_4_k_cu_N14cuda3std3__45__cpo4cendE,@object
	.size		_ZN28_INTERNAL_a5ec5fed_4_k_cu_N14cuda3std3__45__cpo4cendE,(_ZN28_INTERNAL_a5ec5fed_4_k_cu_N14cuda3std6ranges3__45__cpo4cendE - _ZN28_INTERNAL_a5ec5fed_4_k_cu_N14cuda3std3__45__cpo4cendE)
_ZN28_INTERNAL_a5ec5fed_4_k_cu_N14cuda3std3__45__cpo4cendE:
	.zero		1
	.type		_ZN28_INTERNAL_a5ec5fed_4_k_cu_N14cuda3std6ranges3__45__cpo4cendE,@object
	.size		_ZN28_INTERNAL_a5ec5fed_4_k_cu_N14cuda3std6ranges3__45__cpo4cendE,(_ZN28_INTERNAL_a5ec5fed_4_k_cu_N14cuda3std3__420unreachable_sentinelE - _ZN28_INTERNAL_a5ec5fed_4_k_cu_N14cuda3std6ranges3__45__cpo4cendE)
_ZN28_INTERNAL_a5ec5fed_4_k_cu_N14cuda3std6ranges3__45__cpo4cendE:
	.zero		1
	.type		_ZN28_INTERNAL_a5ec5fed_4_k_cu_N14cuda3std3__420unreachable_sentinelE,@object
	.size		_ZN28_INTERNAL_a5ec5fed_4_k_cu_N14cuda3std3__420unreachable_sentinelE,(_ZN28_INTERNAL_a5ec5fed_4_k_cu_N14cuda3std6ranges3__45__cpo5ssizeE - _ZN28_INTERNAL_a5ec5fed_4_k_cu_N14cuda3std3__420unreachable_sentinelE)
_ZN28_INTERNAL_a5ec5fed_4_k_cu_N14cuda3std3__420unreachable_sentinelE:
	.zero		1
	.type		_ZN28_INTERNAL_a5ec5fed_4_k_cu_N14cuda3std6ranges3__45__cpo5ssizeE,@object
	.size		_ZN28_INTERNAL_a5ec5fed_4_k_cu_N14cuda3std6ranges3__45__cpo5ssizeE,(_ZN28_INTERNAL_a5ec5fed_4_k_cu_N16thrust24THRUST_300001_SM_1000_NS12placeholders2_8E - _ZN28_INTERNAL_a5ec5fed_4_k_cu_N14cuda3std6ranges3__45__cpo5ssizeE)
_ZN28_INTERNAL_a5ec5fed_4_k_cu_N14cuda3std6ranges3__45__cpo5ssizeE:
	.zero		1
	.type		_ZN28_INTERNAL_a5ec5fed_4_k_cu_N16thrust24THRUST_300001_SM_1000_NS12placeholders2_8E,@object
	.size		_ZN28_INTERNAL_a5ec5fed_4_k_cu_N16thrust24THRUST_300001_SM_1000_NS12placeholders2_8E,(_ZN28_INTERNAL_a5ec5fed_4_k_cu_N14cuda3std3__45__cpo5crendE - _ZN28_INTERNAL_a5ec5fed_4_k_cu_N16thrust24THRUST_300001_SM_1000_NS12placeholders2_8E)
_ZN28_INTERNAL_a5ec5fed_4_k_cu_N16thrust24THRUST_300001_SM_1000_NS12placeholders2_8E:
	.zero		1
	.type		_ZN28_INTERNAL_a5ec5fed_4_k_cu_N14cuda3std3__45__cpo5crendE,@object
	.size		_ZN28_INTERNAL_a5ec5fed_4_k_cu_N14cuda3std3__45__cpo5crendE,(_ZN28_INTERNAL_a5ec5fed_4_k_cu_N14cuda3std6ranges3__45__cpo4prevE - _ZN28_INTERNAL_a5ec5fed_4_k_cu_N14cuda3std3__45__cpo5crendE)
_ZN28_INTERNAL_a5ec5fed_4_k_cu_N14cuda3std3__45__cpo5crendE:
	.zero		1
	.type		_ZN28_INTERNAL_a5ec5fed_4_k_cu_N14cuda3std6ranges3__45__cpo4prevE,@object
	.size		_ZN28_INTERNAL_a5ec5fed_4_k_cu_N14cuda3std6ranges3__45__cpo4prevE,(_ZN28_INTERNAL_a5ec5fed_4_k_cu_N14cuda3std6ranges3__45__cpo9iter_moveE - _ZN28_INTERNAL_a5ec5fed_4_k_cu_N14cuda3std6ranges3__45__cpo4prevE)
_ZN28_INTERNAL_a5ec5fed_4_k_cu_N14cuda3std6ranges3__45__cpo4prevE:
	.zero		1
	.type		_ZN28_INTERNAL_a5ec5fed_4_k_cu_N14cuda3std6ranges3__45__cpo9iter_moveE,@object
	.size		_ZN28_INTERNAL_a5ec5fed_4_k_cu_N14cuda3std6ranges3__45__cpo9iter_moveE,(_ZN28_INTERNAL_a5ec5fed_4_k_cu_N16thrust24THRUST_300001_SM_1000_NS6system6detail10sequential3seqE - _ZN28_INTERNAL_a5ec5fed_4_k_cu_N14cuda3std6ranges3__45__cpo9iter_moveE)
_ZN28_INTERNAL_a5ec5fed_4_k_cu_N14cuda3std6ranges3__45__cpo9iter_moveE:
	.zero		1
	.type		_ZN28_INTERNAL_a5ec5fed_4_k_cu_N16thrust24THRUST_300001_SM_1000_NS6system6detail10sequential3seqE,@object
	.size		_ZN28_INTERNAL_a5ec5fed_4_k_cu_N16thrust24THRUST_300001_SM_1000_NS6system6detail10sequential3seqE,(.L_42 - _ZN28_INTERNAL_a5ec5fed_4_k_cu_N16thrust24THRUST_300001_SM_1000_NS6system6detail10sequential3seqE)
_ZN28_INTERNAL_a5ec5fed_4_k_cu_N16thrust24THRUST_300001_SM_1000_NS6system6detail10sequential3seqE:
	.zero		1
.L_42:


//--------------------- .nv.constant0._ZN3cub18CUB_300001_SM_10006detail8for_each13static_kernelINS2_12policy_hub_t12policy_500_tElN6thrust24THRUST_300001_SM_1000_NS8cuda_cub20__uninitialized_copy7functorINS7_6detail15normal_iteratorINS7_10device_ptrIdEEEENS7_7pointerIdNS8_3tagENS7_11use_defaultESI_EEEEEEvT0_T1_ --------------------------
	.section	.nv.constant0._ZN3cub18CUB_300001_SM_10006detail8for_each13static_kernelINS2_12policy_hub_t12policy_500_tElN6thrust24THRUST_300001_SM_1000_NS8cuda_cub20__uninitialized_copy7functorINS7_6detail15normal_iteratorINS7_10device_ptrIdEEEENS7_7pointerIdNS8_3tagENS7_11use_defaultESI_EEEEEEvT0_T1_,"a",@progbits
	.sectionflags	@""
	.align	4
.nv.constant0._ZN3cub18CUB_300001_SM_10006detail8for_each13static_kernelINS2_12policy_hub_t12policy_500_tElN6thrust24THRUST_300001_SM_1000_NS8cuda_cub20__uninitialized_copy7functorINS7_6detail15normal_iteratorINS7_10device_ptrIdEEEENS7_7pointerIdNS8_3tagENS7_11use_defaultESI_EEEEEEvT0_T1_:
	.zero		920


//--------------------- .nv.constant0._ZN3cub18CUB_300001_SM_10006detail8for_each13static_kernelINS2_12policy_hub_t12policy_500_tElN6thrust24THRUST_300001_SM_1000_NS8cuda_cub6__fill7functorINS7_6detail15normal_iteratorINS7_10device_ptrIdEEEEiEEEEvT0_T1_ --------------------------
	.section	.nv.constant0._ZN3cub18CUB_300001_SM_10006detail8for_each13static_kernelINS2_12policy_hub_t12policy_500_tElN6thrust24THRUST_300001_SM_1000_NS8cuda_cub6__fill7functorINS7_6detail15normal_iteratorINS7_10device_ptrIdEEEEiEEEEvT0_T1_,"a",@progbits
	.sectionflags	@""
	.align	4
.nv.constant0._ZN3cub18CUB_300001_SM_10006detail8for_each13static_kernelINS2_12policy_hub_t12policy_500_tElN6thrust24THRUST_300001_SM_1000_NS8cuda_cub6__fill7functorINS7_6detail15normal_iteratorINS7_10device_ptrIdEEEEiEEEEvT0_T1_:
	.zero		920


//--------------------- .nv.constant0._ZN3cub18CUB_300001_SM_10006detail8for_each13static_kernelINS2_12policy_hub_t12policy_500_tEmN6thrust24THRUST_300001_SM_1000_NS8cuda_cub20__uninitialized_fill7functorINS7_10device_ptrIdEEdEEEEvT0_T1_ --------------------------
	.section	.nv.constant0._ZN3cub18CUB_300001_SM_10006detail8for_each13static_kernelINS2_12policy_hub_t12policy_500_tEmN6thrust24THRUST_300001_SM_1000_NS8cuda_cub20__uninitialized_fill7functorINS7_10device_ptrIdEEdEEEEvT0_T1_,"a",@progbits
	.sectionflags	@""
	.align	4
.nv.constant0._ZN3cub18CUB_300001_SM_10006detail8for_each13static_kernelINS2_12policy_hub_t12policy_500_tEmN6thrust24THRUST_300001_SM_1000_NS8cuda_cub20__uninitialized_fill7functorINS7_10device_ptrIdEEdEEEEvT0_T1_:
	.zero		920


//--------------------- .nv.constant0._ZN3cub18CUB_300001_SM_10006detail11EmptyKernelIvEEvv --------------------------
	.section	.nv.constant0._ZN3cub18CUB_300001_SM_10006detail11EmptyKernelIvEEvv,"a",@progbits
	.sectionflags	@""
	.align	4
.nv.constant0._ZN3cub18CUB_300001_SM_10006detail11EmptyKernelIvEEvv:
	.zero		896


//--------------------- .nv.constant0._Z6neyavndddPdS_S_ --------------------------
	.section	.nv.constant0._Z6neyavndddPdS_S_,"a",@progbits
	.sectionflags	@""
	.align	4
.nv.constant0._Z6neyavndddPdS_S_:
	.zero		944


//--------------------- .nv.constant0._Z4yavnddPd --------------------------
	.section	.nv.constant0._Z4yavnddPd,"a",@progbits
	.sectionflags	@""
	.align	4
.nv.constant0._Z4yavnddPd:
	.zero		920


//--------------------- .nv.constant0._Z5NbodyP4Bodyi --------------------------
	.section	.nv.constant0._Z5NbodyP4Bodyi,"a",@progbits
	.sectionflags	@""
	.align	4
.nv.constant0._Z5NbodyP4Bodyi:
	.zero		908


//--------------------- SYMBOLS --------------------------

	.type		.nv.reservedSmem.offset0,@object
	.size		.nv.reservedSmem.offset0,0x4
